//
// Generated by NVIDIA NVVM Compiler
//
// Compiler Build ID: CL-36424714
// Cuda compilation tools, release 13.0, V13.0.88
// Based on NVVM 20.0.0
//

.version 9.0
.target sm_100
.address_size 64

	// .globl	_Z16if_update_kernelPKfPfS1_if

.visible .entry _Z16if_update_kernelPKfPfS1_if(
	.param .u64 .ptr .align 1 _Z16if_update_kernelPKfPfS1_if_param_0,
	.param .u64 .ptr .align 1 _Z16if_update_kernelPKfPfS1_if_param_1,
	.param .u64 .ptr .align 1 _Z16if_update_kernelPKfPfS1_if_param_2,
	.param .u32 _Z16if_update_kernelPKfPfS1_if_param_3,
	.param .f32 _Z16if_update_kernelPKfPfS1_if_param_4
)
{
	.reg .pred 	%p<3>;
	.reg .b32 	%r<6>;
	.reg .b32 	%f<9>;
	.reg .b64 	%rd<11>;

	ld.param.u64 	%rd1, [_Z16if_update_kernelPKfPfS1_if_param_0];
	ld.param.u64 	%rd2, [_Z16if_update_kernelPKfPfS1_if_param_1];
	ld.param.u64 	%rd3, [_Z16if_update_kernelPKfPfS1_if_param_2];
	ld.param.u32 	%r2, [_Z16if_update_kernelPKfPfS1_if_param_3];
	ld.param.f32 	%f1, [_Z16if_update_kernelPKfPfS1_if_param_4];
	mov.u32 	%r3, %ctaid.x;
	mov.u32 	%r4, %ntid.x;
	mov.u32 	%r5, %tid.x;
	mad.lo.s32 	%r1, %r3, %r4, %r5;
	setp.ge.s32 	%p1, %r1, %r2;
	@%p1 bra 	$L__BB0_2;
	cvta.to.global.u64 	%rd4, %rd2;
	cvta.to.global.u64 	%rd5, %rd1;
	cvta.to.global.u64 	%rd6, %rd3;
	mul.wide.s32 	%rd7, %r1, 4;
	add.s64 	%rd8, %rd4, %rd7;
	ld.global.f32 	%f2, [%rd8];
	add.s64 	%rd9, %rd5, %rd7;
	ld.global.nc.f32 	%f3, [%rd9];
	add.f32 	%f4, %f2, %f3;
	setp.ge.f32 	%p2, %f4, %f1;
	selp.f32 	%f5, 0f3F800000, 0f00000000, %p2;
	mov.f32 	%f6, 0f3F800000;
	sub.f32 	%f7, %f6, %f5;
	mul.f32 	%f8, %f4, %f7;
	st.global.f32 	[%rd8], %f8;
	add.s64 	%rd10, %rd6, %rd7;
	st.global.f32 	[%rd10], %f5;
$L__BB0_2:
	ret;

}
	// .globl	_Z19conv2d_valid_kernelPKfiiiS0_S0_iiiPf
.visible .entry _Z19conv2d_valid_kernelPKfiiiS0_S0_iiiPf(
	.param .u64 .ptr .align 1 _Z19conv2d_valid_kernelPKfiiiS0_S0_iiiPf_param_0,
	.param .u32 _Z19conv2d_valid_kernelPKfiiiS0_S0_iiiPf_param_1,
	.param .u32 _Z19conv2d_valid_kernelPKfiiiS0_S0_iiiPf_param_2,
	.param .u32 _Z19conv2d_valid_kernelPKfiiiS0_S0_iiiPf_param_3,
	.param .u64 .ptr .align 1 _Z19conv2d_valid_kernelPKfiiiS0_S0_iiiPf_param_4,
	.param .u64 .ptr .align 1 _Z19conv2d_valid_kernelPKfiiiS0_S0_iiiPf_param_5,
	.param .u32 _Z19conv2d_valid_kernelPKfiiiS0_S0_iiiPf_param_6,
	.param .u32 _Z19conv2d_valid_kernelPKfiiiS0_S0_iiiPf_param_7,
	.param .u32 _Z19conv2d_valid_kernelPKfiiiS0_S0_iiiPf_param_8,
	.param .u64 .ptr .align 1 _Z19conv2d_valid_kernelPKfiiiS0_S0_iiiPf_param_9
)
{
	.reg .pred 	%p<15>;
	.reg .b32 	%r<72>;
	.reg .b32 	%f<125>;
	.reg .b64 	%rd<33>;

	ld.param.u64 	%rd9, [_Z19conv2d_valid_kernelPKfiiiS0_S0_iiiPf_param_0];
	ld.param.u32 	%r30, [_Z19conv2d_valid_kernelPKfiiiS0_S0_iiiPf_param_1];
	ld.param.u32 	%r31, [_Z19conv2d_valid_kernelPKfiiiS0_S0_iiiPf_param_2];
	ld.param.u32 	%r32, [_Z19conv2d_valid_kernelPKfiiiS0_S0_iiiPf_param_3];
	ld.param.u64 	%rd10, [_Z19conv2d_valid_kernelPKfiiiS0_S0_iiiPf_param_4];
	ld.param.u32 	%r35, [_Z19conv2d_valid_kernelPKfiiiS0_S0_iiiPf_param_6];
	ld.param.u32 	%r33, [_Z19conv2d_valid_kernelPKfiiiS0_S0_iiiPf_param_7];
	ld.param.u32 	%r34, [_Z19conv2d_valid_kernelPKfiiiS0_S0_iiiPf_param_8];
	cvta.to.global.u64 	%rd1, %rd10;
	cvta.to.global.u64 	%rd2, %rd9;
	sub.s32 	%r36, %r31, %r33;
	add.s32 	%r1, %r36, 1;
	sub.s32 	%r37, %r32, %r34;
	add.s32 	%r2, %r37, 1;
	mad.lo.s32 	%r38, %r35, %r36, %r35;
	mad.lo.s32 	%r39, %r38, %r37, %r38;
	mov.u32 	%r40, %ctaid.x;
	mov.u32 	%r41, %ntid.x;
	mov.u32 	%r42, %tid.x;
	mad.lo.s32 	%r3, %r40, %r41, %r42;
	setp.ge.s32 	%p1, %r3, %r39;
	mov.f32 	%f123, 0f00000000;
	@%p1 bra 	$L__BB1_21;
	mul.lo.s32 	%r43, %r2, %r1;
	div.s32 	%r4, %r3, %r43;
	mul.lo.s32 	%r44, %r4, %r43;
	sub.s32 	%r45, %r3, %r44;
	div.s32 	%r5, %r45, %r2;
	mul.lo.s32 	%r46, %r5, %r2;
	sub.s32 	%r6, %r45, %r46;
	setp.lt.s32 	%p2, %r30, 1;
	@%p2 bra 	$L__BB1_20;
	min.s32 	%r47, %r33, %r34;
	setp.lt.s32 	%p3, %r47, 1;
	@%p3 bra 	$L__BB1_20;
	and.b32  	%r7, %r34, 15;
	and.b32  	%r8, %r34, 7;
	and.b32  	%r9, %r34, 2147483632;
	and.b32  	%r10, %r34, 3;
	neg.s32 	%r11, %r9;
	add.s64 	%rd3, %rd2, 32;
	add.s64 	%rd4, %rd1, 32;
	mov.f32 	%f123, 0f00000000;
	mov.b32 	%r64, 0;
$L__BB1_4:
	mad.lo.s32 	%r13, %r64, %r31, %r5;
	mov.b32 	%r65, 0;
$L__BB1_5:
	setp.lt.u32 	%p4, %r34, 16;
	add.s32 	%r51, %r13, %r65;
	mad.lo.s32 	%r15, %r51, %r32, %r6;
	mad.lo.s32 	%r52, %r4, %r30, %r64;
	mad.lo.s32 	%r53, %r52, %r33, %r65;
	mul.lo.s32 	%r16, %r53, %r34;
	mov.b32 	%r70, 0;
	@%p4 bra 	$L__BB1_8;
	mov.u32 	%r66, %r16;
	mov.u32 	%r67, %r15;
	mov.u32 	%r68, %r11;
$L__BB1_7:
	.pragma "nounroll";
	mul.wide.s32 	%rd11, %r67, 4;
	add.s64 	%rd12, %rd3, %rd11;
	mul.wide.s32 	%rd13, %r66, 4;
	add.s64 	%rd14, %rd4, %rd13;
	ld.global.nc.f32 	%f22, [%rd12+-32];
	ld.global.nc.f32 	%f23, [%rd14+-32];
	fma.rn.f32 	%f24, %f22, %f23, %f123;
	ld.global.nc.f32 	%f25, [%rd12+-28];
	ld.global.nc.f32 	%f26, [%rd14+-28];
	fma.rn.f32 	%f27, %f25, %f26, %f24;
	ld.global.nc.f32 	%f28, [%rd12+-24];
	ld.global.nc.f32 	%f29, [%rd14+-24];
	fma.rn.f32 	%f30, %f28, %f29, %f27;
	ld.global.nc.f32 	%f31, [%rd12+-20];
	ld.global.nc.f32 	%f32, [%rd14+-20];
	fma.rn.f32 	%f33, %f31, %f32, %f30;
	ld.global.nc.f32 	%f34, [%rd12+-16];
	ld.global.nc.f32 	%f35, [%rd14+-16];
	fma.rn.f32 	%f36, %f34, %f35, %f33;
	ld.global.nc.f32 	%f37, [%rd12+-12];
	ld.global.nc.f32 	%f38, [%rd14+-12];
	fma.rn.f32 	%f39, %f37, %f38, %f36;
	ld.global.nc.f32 	%f40, [%rd12+-8];
	ld.global.nc.f32 	%f41, [%rd14+-8];
	fma.rn.f32 	%f42, %f40, %f41, %f39;
	ld.global.nc.f32 	%f43, [%rd12+-4];
	ld.global.nc.f32 	%f44, [%rd14+-4];
	fma.rn.f32 	%f45, %f43, %f44, %f42;
	ld.global.nc.f32 	%f46, [%rd12];
	ld.global.nc.f32 	%f47, [%rd14];
	fma.rn.f32 	%f48, %f46, %f47, %f45;
	ld.global.nc.f32 	%f49, [%rd12+4];
	ld.global.nc.f32 	%f50, [%rd14+4];
	fma.rn.f32 	%f51, %f49, %f50, %f48;
	ld.global.nc.f32 	%f52, [%rd12+8];
	ld.global.nc.f32 	%f53, [%rd14+8];
	fma.rn.f32 	%f54, %f52, %f53, %f51;
	ld.global.nc.f32 	%f55, [%rd12+12];
	ld.global.nc.f32 	%f56, [%rd14+12];
	fma.rn.f32 	%f57, %f55, %f56, %f54;
	ld.global.nc.f32 	%f58, [%rd12+16];
	ld.global.nc.f32 	%f59, [%rd14+16];
	fma.rn.f32 	%f60, %f58, %f59, %f57;
	ld.global.nc.f32 	%f61, [%rd12+20];
	ld.global.nc.f32 	%f62, [%rd14+20];
	fma.rn.f32 	%f63, %f61, %f62, %f60;
	ld.global.nc.f32 	%f64, [%rd12+24];
	ld.global.nc.f32 	%f65, [%rd14+24];
	fma.rn.f32 	%f66, %f64, %f65, %f63;
	ld.global.nc.f32 	%f67, [%rd12+28];
	ld.global.nc.f32 	%f68, [%rd14+28];
	fma.rn.f32 	%f123, %f67, %f68, %f66;
	add.s32 	%r68, %r68, 16;
	add.s32 	%r67, %r67, 16;
	add.s32 	%r66, %r66, 16;
	setp.ne.s32 	%p5, %r68, 0;
	mov.u32 	%r70, %r9;
	@%p5 bra 	$L__BB1_7;
$L__BB1_8:
	setp.eq.s32 	%p6, %r7, 0;
	@%p6 bra 	$L__BB1_18;
	add.s32 	%r54, %r7, -1;
	setp.lt.u32 	%p7, %r54, 7;
	@%p7 bra 	$L__BB1_11;
	add.s32 	%r55, %r15, %r70;
	mul.wide.s32 	%rd15, %r55, 4;
	add.s64 	%rd16, %rd2, %rd15;
	ld.global.nc.f32 	%f70, [%rd16];
	add.s32 	%r56, %r70, %r16;
	mul.wide.s32 	%rd17, %r56, 4;
	add.s64 	%rd18, %rd1, %rd17;
	ld.global.nc.f32 	%f71, [%rd18];
	fma.rn.f32 	%f72, %f70, %f71, %f123;
	ld.global.nc.f32 	%f73, [%rd16+4];
	ld.global.nc.f32 	%f74, [%rd18+4];
	fma.rn.f32 	%f75, %f73, %f74, %f72;
	ld.global.nc.f32 	%f76, [%rd16+8];
	ld.global.nc.f32 	%f77, [%rd18+8];
	fma.rn.f32 	%f78, %f76, %f77, %f75;
	ld.global.nc.f32 	%f79, [%rd16+12];
	ld.global.nc.f32 	%f80, [%rd18+12];
	fma.rn.f32 	%f81, %f79, %f80, %f78;
	ld.global.nc.f32 	%f82, [%rd16+16];
	ld.global.nc.f32 	%f83, [%rd18+16];
	fma.rn.f32 	%f84, %f82, %f83, %f81;
	ld.global.nc.f32 	%f85, [%rd16+20];
	ld.global.nc.f32 	%f86, [%rd18+20];
	fma.rn.f32 	%f87, %f85, %f86, %f84;
	ld.global.nc.f32 	%f88, [%rd16+24];
	ld.global.nc.f32 	%f89, [%rd18+24];
	fma.rn.f32 	%f90, %f88, %f89, %f87;
	ld.global.nc.f32 	%f91, [%rd16+28];
	ld.global.nc.f32 	%f92, [%rd18+28];
	fma.rn.f32 	%f123, %f91, %f92, %f90;
	add.s32 	%r70, %r70, 8;
$L__BB1_11:
	setp.eq.s32 	%p8, %r8, 0;
	@%p8 bra 	$L__BB1_18;
	add.s32 	%r57, %r8, -1;
	setp.lt.u32 	%p9, %r57, 3;
	@%p9 bra 	$L__BB1_14;
	add.s32 	%r58, %r15, %r70;
	mul.wide.s32 	%rd19, %r58, 4;
	add.s64 	%rd20, %rd2, %rd19;
	ld.global.nc.f32 	%f94, [%rd20];
	add.s32 	%r59, %r70, %r16;
	mul.wide.s32 	%rd21, %r59, 4;
	add.s64 	%rd22, %rd1, %rd21;
	ld.global.nc.f32 	%f95, [%rd22];
	fma.rn.f32 	%f96, %f94, %f95, %f123;
	ld.global.nc.f32 	%f97, [%rd20+4];
	ld.global.nc.f32 	%f98, [%rd22+4];
	fma.rn.f32 	%f99, %f97, %f98, %f96;
	ld.global.nc.f32 	%f100, [%rd20+8];
	ld.global.nc.f32 	%f101, [%rd22+8];
	fma.rn.f32 	%f102, %f100, %f101, %f99;
	ld.global.nc.f32 	%f103, [%rd20+12];
	ld.global.nc.f32 	%f104, [%rd22+12];
	fma.rn.f32 	%f123, %f103, %f104, %f102;
	add.s32 	%r70, %r70, 4;
$L__BB1_14:
	setp.eq.s32 	%p10, %r10, 0;
	@%p10 bra 	$L__BB1_18;
	setp.eq.s32 	%p11, %r10, 1;
	add.s32 	%r60, %r15, %r70;
	mul.wide.s32 	%rd23, %r60, 4;
	add.s64 	%rd5, %rd2, %rd23;
	ld.global.nc.f32 	%f105, [%rd5];
	add.s32 	%r61, %r70, %r16;
	mul.wide.s32 	%rd24, %r61, 4;
	add.s64 	%rd6, %rd1, %rd24;
	ld.global.nc.f32 	%f106, [%rd6];
	fma.rn.f32 	%f123, %f105, %f106, %f123;
	@%p11 bra 	$L__BB1_18;
	setp.eq.s32 	%p12, %r10, 2;
	ld.global.nc.f32 	%f107, [%rd5+4];
	ld.global.nc.f32 	%f108, [%rd6+4];
	fma.rn.f32 	%f123, %f107, %f108, %f123;
	@%p12 bra 	$L__BB1_18;
	ld.global.nc.f32 	%f109, [%rd5+8];
	ld.global.nc.f32 	%f110, [%rd6+8];
	fma.rn.f32 	%f123, %f109, %f110, %f123;
$L__BB1_18:
	add.s32 	%r65, %r65, 1;
	setp.ne.s32 	%p13, %r65, %r33;
	@%p13 bra 	$L__BB1_5;
	add.s32 	%r64, %r64, 1;
	setp.ne.s32 	%p14, %r64, %r30;
	@%p14 bra 	$L__BB1_4;
$L__BB1_20:
	ld.param.u64 	%rd32, [_Z19conv2d_valid_kernelPKfiiiS0_S0_iiiPf_param_9];
	ld.param.u64 	%rd31, [_Z19conv2d_valid_kernelPKfiiiS0_S0_iiiPf_param_5];
	cvta.to.global.u64 	%rd25, %rd31;
	mul.wide.s32 	%rd26, %r4, 4;
	add.s64 	%rd27, %rd25, %rd26;
	ld.global.nc.f32 	%f111, [%rd27];
	add.f32 	%f112, %f123, %f111;
	mad.lo.s32 	%r62, %r4, %r1, %r5;
	mad.lo.s32 	%r63, %r62, %r2, %r6;
	cvta.to.global.u64 	%rd28, %rd32;
	mul.wide.s32 	%rd29, %r63, 4;
	add.s64 	%rd30, %rd28, %rd29;
	st.global.f32 	[%rd30], %f112;
$L__BB1_21:
	ret;

}
	// .globl	_Z28maxpool2d_2x2_stride2_kernelPKfiiiPf
.visible .entry _Z28maxpool2d_2x2_stride2_kernelPKfiiiPf(
	.param .u64 .ptr .align 1 _Z28maxpool2d_2x2_stride2_kernelPKfiiiPf_param_0,
	.param .u32 _Z28maxpool2d_2x2_stride2_kernelPKfiiiPf_param_1,
	.param .u32 _Z28maxpool2d_2x2_stride2_kernelPKfiiiPf_param_2,
	.param .u32 _Z28maxpool2d_2x2_stride2_kernelPKfiiiPf_param_3,
	.param .u64 .ptr .align 1 _Z28maxpool2d_2x2_stride2_kernelPKfiiiPf_param_4
)
{
	.reg .pred 	%p<5>;
	.reg .b32 	%r<29>;
	.reg .b32 	%f<8>;
	.reg .b64 	%rd<11>;

	ld.param.u64 	%rd1, [_Z28maxpool2d_2x2_stride2_kernelPKfiiiPf_param_0];
	ld.param.u32 	%r6, [_Z28maxpool2d_2x2_stride2_kernelPKfiiiPf_param_1];
	ld.param.u32 	%r4, [_Z28maxpool2d_2x2_stride2_kernelPKfiiiPf_param_2];
	ld.param.u32 	%r5, [_Z28maxpool2d_2x2_stride2_kernelPKfiiiPf_param_3];
	ld.param.u64 	%rd2, [_Z28maxpool2d_2x2_stride2_kernelPKfiiiPf_param_4];
	shr.u32 	%r7, %r4, 31;
	add.s32 	%r8, %r4, %r7;
	shr.s32 	%r1, %r8, 1;
	shr.u32 	%r9, %r5, 31;
	add.s32 	%r10, %r5, %r9;
	shr.s32 	%r2, %r10, 1;
	mul.lo.s32 	%r11, %r1, %r6;
	mul.lo.s32 	%r12, %r11, %r2;
	mov.u32 	%r13, %ctaid.x;
	mov.u32 	%r14, %ntid.x;
	mov.u32 	%r15, %tid.x;
	mad.lo.s32 	%r3, %r13, %r14, %r15;
	setp.ge.s32 	%p1, %r3, %r12;
	@%p1 bra 	$L__BB2_2;
	cvta.to.global.u64 	%rd3, %rd1;
	cvta.to.global.u64 	%rd4, %rd2;
	mul.lo.s32 	%r16, %r2, %r1;
	div.s32 	%r17, %r3, %r16;
	mul.lo.s32 	%r18, %r17, %r16;
	sub.s32 	%r19, %r3, %r18;
	div.s32 	%r20, %r19, %r2;
	mul.lo.s32 	%r21, %r20, %r2;
	sub.s32 	%r22, %r19, %r21;
	shl.b32 	%r23, %r20, 1;
	shl.b32 	%r24, %r22, 1;
	mad.lo.s32 	%r25, %r17, %r4, %r23;
	mad.lo.s32 	%r26, %r25, %r5, %r24;
	mul.wide.s32 	%rd5, %r26, 4;
	add.s64 	%rd6, %rd3, %rd5;
	ld.global.nc.f32 	%f1, [%rd6];
	ld.global.nc.f32 	%f2, [%rd6+4];
	mul.wide.s32 	%rd7, %r5, 4;
	add.s64 	%rd8, %rd6, %rd7;
	ld.global.nc.f32 	%f3, [%rd8];
	ld.global.nc.f32 	%f4, [%rd8+4];
	setp.gt.f32 	%p2, %f1, %f2;
	selp.f32 	%f5, %f1, %f2, %p2;
	setp.gt.f32 	%p3, %f3, %f4;
	selp.f32 	%f6, %f3, %f4, %p3;
	setp.gt.f32 	%p4, %f5, %f6;
	selp.f32 	%f7, %f5, %f6, %p4;
	mad.lo.s32 	%r27, %r17, %r1, %r20;
	mad.lo.s32 	%r28, %r27, %r2, %r22;
	mul.wide.s32 	%rd9, %r28, 4;
	add.s64 	%rd10, %rd4, %rd9;
	st.global.f32 	[%rd10], %f7;
$L__BB2_2:
	ret;

}
	// .globl	_Z18flatten_chw_kernelPKfiiiPf
.visible .entry _Z18flatten_chw_kernelPKfiiiPf(
	.param .u64 .ptr .align 1 _Z18flatten_chw_kernelPKfiiiPf_param_0,
	.param .u32 _Z18flatten_chw_kernelPKfiiiPf_param_1,
	.param .u32 _Z18flatten_chw_kernelPKfiiiPf_param_2,
	.param .u32 _Z18flatten_chw_kernelPKfiiiPf_param_3,
	.param .u64 .ptr .align 1 _Z18flatten_chw_kernelPKfiiiPf_param_4
)
{
	.reg .pred 	%p<2>;
	.reg .b32 	%r<10>;
	.reg .b32 	%f<2>;
	.reg .b64 	%rd<8>;

	ld.param.u64 	%rd1, [_Z18flatten_chw_kernelPKfiiiPf_param_0];
	ld.param.u32 	%r2, [_Z18flatten_chw_kernelPKfiiiPf_param_1];
	ld.param.u32 	%r3, [_Z18flatten_chw_kernelPKfiiiPf_param_2];
	ld.param.u32 	%r4, [_Z18flatten_chw_kernelPKfiiiPf_param_3];
	ld.param.u64 	%rd2, [_Z18flatten_chw_kernelPKfiiiPf_param_4];
	mul.lo.s32 	%r5, %r3, %r2;
	mul.lo.s32 	%r6, %r5, %r4;
	mov.u32 	%r7, %ctaid.x;
	mov.u32 	%r8, %ntid.x;
	mov.u32 	%r9, %tid.x;
	mad.lo.s32 	%r1, %r7, %r8, %r9;
	setp.ge.s32 	%p1, %r1, %r6;
	@%p1 bra 	$L__BB3_2;
	cvta.to.global.u64 	%rd3, %rd1;
	cvta.to.global.u64 	%rd4, %rd2;
	mul.wide.s32 	%rd5, %r1, 4;
	add.s64 	%rd6, %rd3, %rd5;
	ld.global.nc.f32 	%f1, [%rd6];
	add.s64 	%rd7, %rd4, %rd5;
	st.global.f32 	[%rd7], %f1;
$L__BB3_2:
	ret;

}
	// .globl	_Z13linear_kernelPKfiS0_S0_iPf
.visible .entry _Z13linear_kernelPKfiS0_S0_iPf(
	.param .u64 .ptr .align 1 _Z13linear_kernelPKfiS0_S0_iPf_param_0,
	.param .u32 _Z13linear_kernelPKfiS0_S0_iPf_param_1,
	.param .u64 .ptr .align 1 _Z13linear_kernelPKfiS0_S0_iPf_param_2,
	.param .u64 .ptr .align 1 _Z13linear_kernelPKfiS0_S0_iPf_param_3,
	.param .u32 _Z13linear_kernelPKfiS0_S0_iPf_param_4,
	.param .u64 .ptr .align 1 _Z13linear_kernelPKfiS0_S0_iPf_param_5
)
{
	.reg .pred 	%p<11>;
	.reg .b32 	%r<38>;
	.reg .b32 	%f<114>;
	.reg .b64 	%rd<34>;

	ld.param.u64 	%rd12, [_Z13linear_kernelPKfiS0_S0_iPf_param_0];
	ld.param.u32 	%r23, [_Z13linear_kernelPKfiS0_S0_iPf_param_1];
	ld.param.u64 	%rd13, [_Z13linear_kernelPKfiS0_S0_iPf_param_2];
	ld.param.u64 	%rd10, [_Z13linear_kernelPKfiS0_S0_iPf_param_3];
	ld.param.u32 	%r24, [_Z13linear_kernelPKfiS0_S0_iPf_param_4];
	ld.param.u64 	%rd11, [_Z13linear_kernelPKfiS0_S0_iPf_param_5];
	cvta.to.global.u64 	%rd1, %rd12;
	cvta.to.global.u64 	%rd2, %rd13;
	mov.u32 	%r25, %ctaid.x;
	mov.u32 	%r26, %ntid.x;
	mov.u32 	%r27, %tid.x;
	mad.lo.s32 	%r1, %r25, %r26, %r27;
	setp.ge.s32 	%p1, %r1, %r24;
	@%p1 bra 	$L__BB4_15;
	mul.lo.s32 	%r2, %r23, %r1;
	setp.lt.s32 	%p2, %r23, 1;
	mov.f32 	%f113, 0f00000000;
	@%p2 bra 	$L__BB4_14;
	and.b32  	%r3, %r23, 15;
	setp.lt.u32 	%p3, %r23, 16;
	mov.f32 	%f113, 0f00000000;
	mov.b32 	%r34, 0;
	@%p3 bra 	$L__BB4_5;
	and.b32  	%r34, %r23, 2147483632;
	neg.s32 	%r32, %r34;
	add.s64 	%rd3, %rd2, 32;
	add.s64 	%rd32, %rd1, 32;
	mov.f32 	%f113, 0f00000000;
	mov.u32 	%r31, %r2;
$L__BB4_4:
	.pragma "nounroll";
	mul.wide.s32 	%rd14, %r31, 4;
	add.s64 	%rd15, %rd3, %rd14;
	ld.global.nc.f32 	%f18, [%rd15+-32];
	ld.global.nc.f32 	%f19, [%rd32+-32];
	fma.rn.f32 	%f20, %f18, %f19, %f113;
	ld.global.nc.f32 	%f21, [%rd15+-28];
	ld.global.nc.f32 	%f22, [%rd32+-28];
	fma.rn.f32 	%f23, %f21, %f22, %f20;
	ld.global.nc.f32 	%f24, [%rd15+-24];
	ld.global.nc.f32 	%f25, [%rd32+-24];
	fma.rn.f32 	%f26, %f24, %f25, %f23;
	ld.global.nc.f32 	%f27, [%rd15+-20];
	ld.global.nc.f32 	%f28, [%rd32+-20];
	fma.rn.f32 	%f29, %f27, %f28, %f26;
	ld.global.nc.f32 	%f30, [%rd15+-16];
	ld.global.nc.f32 	%f31, [%rd32+-16];
	fma.rn.f32 	%f32, %f30, %f31, %f29;
	ld.global.nc.f32 	%f33, [%rd15+-12];
	ld.global.nc.f32 	%f34, [%rd32+-12];
	fma.rn.f32 	%f35, %f33, %f34, %f32;
	ld.global.nc.f32 	%f36, [%rd15+-8];
	ld.global.nc.f32 	%f37, [%rd32+-8];
	fma.rn.f32 	%f38, %f36, %f37, %f35;
	ld.global.nc.f32 	%f39, [%rd15+-4];
	ld.global.nc.f32 	%f40, [%rd32+-4];
	fma.rn.f32 	%f41, %f39, %f40, %f38;
	ld.global.nc.f32 	%f42, [%rd15];
	ld.global.nc.f32 	%f43, [%rd32];
	fma.rn.f32 	%f44, %f42, %f43, %f41;
	ld.global.nc.f32 	%f45, [%rd15+4];
	ld.global.nc.f32 	%f46, [%rd32+4];
	fma.rn.f32 	%f47, %f45, %f46, %f44;
	ld.global.nc.f32 	%f48, [%rd15+8];
	ld.global.nc.f32 	%f49, [%rd32+8];
	fma.rn.f32 	%f50, %f48, %f49, %f47;
	ld.global.nc.f32 	%f51, [%rd15+12];
	ld.global.nc.f32 	%f52, [%rd32+12];
	fma.rn.f32 	%f53, %f51, %f52, %f50;
	ld.global.nc.f32 	%f54, [%rd15+16];
	ld.global.nc.f32 	%f55, [%rd32+16];
	fma.rn.f32 	%f56, %f54, %f55, %f53;
	ld.global.nc.f32 	%f57, [%rd15+20];
	ld.global.nc.f32 	%f58, [%rd32+20];
	fma.rn.f32 	%f59, %f57, %f58, %f56;
	ld.global.nc.f32 	%f60, [%rd15+24];
	ld.global.nc.f32 	%f61, [%rd32+24];
	fma.rn.f32 	%f62, %f60, %f61, %f59;
	ld.global.nc.f32 	%f63, [%rd15+28];
	ld.global.nc.f32 	%f64, [%rd32+28];
	fma.rn.f32 	%f113, %f63, %f64, %f62;
	add.s32 	%r32, %r32, 16;
	add.s32 	%r31, %r31, 16;
	add.s64 	%rd32, %rd32, 64;
	setp.ne.s32 	%p4, %r32, 0;
	@%p4 bra 	$L__BB4_4;
$L__BB4_5:
	setp.eq.s32 	%p5, %r3, 0;
	@%p5 bra 	$L__BB4_14;
	and.b32  	%r11, %r23, 7;
	setp.lt.u32 	%p6, %r3, 8;
	@%p6 bra 	$L__BB4_8;
	add.s32 	%r29, %r34, %r2;
	mul.wide.s32 	%rd16, %r29, 4;
	add.s64 	%rd17, %rd2, %rd16;
	ld.global.nc.f32 	%f66, [%rd17];
	mul.wide.u32 	%rd18, %r34, 4;
	add.s64 	%rd19, %rd1, %rd18;
	ld.global.nc.f32 	%f67, [%rd19];
	fma.rn.f32 	%f68, %f66, %f67, %f113;
	ld.global.nc.f32 	%f69, [%rd17+4];
	ld.global.nc.f32 	%f70, [%rd19+4];
	fma.rn.f32 	%f71, %f69, %f70, %f68;
	ld.global.nc.f32 	%f72, [%rd17+8];
	ld.global.nc.f32 	%f73, [%rd19+8];
	fma.rn.f32 	%f74, %f72, %f73, %f71;
	ld.global.nc.f32 	%f75, [%rd17+12];
	ld.global.nc.f32 	%f76, [%rd19+12];
	fma.rn.f32 	%f77, %f75, %f76, %f74;
	ld.global.nc.f32 	%f78, [%rd17+16];
	ld.global.nc.f32 	%f79, [%rd19+16];
	fma.rn.f32 	%f80, %f78, %f79, %f77;
	ld.global.nc.f32 	%f81, [%rd17+20];
	ld.global.nc.f32 	%f82, [%rd19+20];
	fma.rn.f32 	%f83, %f81, %f82, %f80;
	ld.global.nc.f32 	%f84, [%rd17+24];
	ld.global.nc.f32 	%f85, [%rd19+24];
	fma.rn.f32 	%f86, %f84, %f85, %f83;
	ld.global.nc.f32 	%f87, [%rd17+28];
	ld.global.nc.f32 	%f88, [%rd19+28];
	fma.rn.f32 	%f113, %f87, %f88, %f86;
	add.s32 	%r34, %r34, 8;
$L__BB4_8:
	setp.eq.s32 	%p7, %r11, 0;
	@%p7 bra 	$L__BB4_14;
	and.b32  	%r14, %r23, 3;
	setp.lt.u32 	%p8, %r11, 4;
	@%p8 bra 	$L__BB4_11;
	add.s32 	%r30, %r34, %r2;
	mul.wide.s32 	%rd20, %r30, 4;
	add.s64 	%rd21, %rd2, %rd20;
	ld.global.nc.f32 	%f90, [%rd21];
	mul.wide.u32 	%rd22, %r34, 4;
	add.s64 	%rd23, %rd1, %rd22;
	ld.global.nc.f32 	%f91, [%rd23];
	fma.rn.f32 	%f92, %f90, %f91, %f113;
	ld.global.nc.f32 	%f93, [%rd21+4];
	ld.global.nc.f32 	%f94, [%rd23+4];
	fma.rn.f32 	%f95, %f93, %f94, %f92;
	ld.global.nc.f32 	%f96, [%rd21+8];
	ld.global.nc.f32 	%f97, [%rd23+8];
	fma.rn.f32 	%f98, %f96, %f97, %f95;
	ld.global.nc.f32 	%f99, [%rd21+12];
	ld.global.nc.f32 	%f100, [%rd23+12];
	fma.rn.f32 	%f113, %f99, %f100, %f98;
	add.s32 	%r34, %r34, 4;
$L__BB4_11:
	setp.eq.s32 	%p9, %r14, 0;
	@%p9 bra 	$L__BB4_14;
	mul.wide.u32 	%rd24, %r34, 4;
	add.s64 	%rd33, %rd1, %rd24;
	add.s32 	%r37, %r34, %r2;
	neg.s32 	%r36, %r14;
$L__BB4_13:
	.pragma "nounroll";
	mul.wide.s32 	%rd25, %r37, 4;
	add.s64 	%rd26, %rd2, %rd25;
	ld.global.nc.f32 	%f101, [%rd26];
	ld.global.nc.f32 	%f102, [%rd33];
	fma.rn.f32 	%f113, %f101, %f102, %f113;
	add.s64 	%rd33, %rd33, 4;
	add.s32 	%r37, %r37, 1;
	add.s32 	%r36, %r36, 1;
	setp.ne.s32 	%p10, %r36, 0;
	@%p10 bra 	$L__BB4_13;
$L__BB4_14:
	cvta.to.global.u64 	%rd27, %rd10;
	mul.wide.s32 	%rd28, %r1, 4;
	add.s64 	%rd29, %rd27, %rd28;
	ld.global.nc.f32 	%f103, [%rd29];
	add.f32 	%f104, %f113, %f103;
	cvta.to.global.u64 	%rd30, %rd11;
	add.s64 	%rd31, %rd30, %rd28;
	st.global.f32 	[%rd31], %f104;
$L__BB4_15:
	ret;

}
	// .globl	_Z17accumulate_kernelPKfPfi
.visible .entry _Z17accumulate_kernelPKfPfi(
	.param .u64 .ptr .align 1 _Z17accumulate_kernelPKfPfi_param_0,
	.param .u64 .ptr .align 1 _Z17accumulate_kernelPKfPfi_param_1,
	.param .u32 _Z17accumulate_kernelPKfPfi_param_2
)
{
	.reg .pred 	%p<2>;
	.reg .b32 	%r<6>;
	.reg .b32 	%f<4>;
	.reg .b64 	%rd<8>;

	ld.param.u64 	%rd1, [_Z17accumulate_kernelPKfPfi_param_0];
	ld.param.u64 	%rd2, [_Z17accumulate_kernelPKfPfi_param_1];
	ld.param.u32 	%r2, [_Z17accumulate_kernelPKfPfi_param_2];
	mov.u32 	%r3, %ctaid.x;
	mov.u32 	%r4, %ntid.x;
	mov.u32 	%r5, %tid.x;
	mad.lo.s32 	%r1, %r3, %r4, %r5;
	setp.ge.s32 	%p1, %r1, %r2;
	@%p1 bra 	$L__BB5_2;
	cvta.to.global.u64 	%rd3, %rd1;
	cvta.to.global.u64 	%rd4, %rd2;
	mul.wide.s32 	%rd5, %r1, 4;
	add.s64 	%rd6, %rd3, %rd5;
	ld.global.nc.f32 	%f1, [%rd6];
	add.s64 	%rd7, %rd4, %rd5;
	ld.global.f32 	%f2, [%rd7];
	add.f32 	%f3, %f1, %f2;
	st.global.f32 	[%rd7], %f3;
$L__BB5_2:
	ret;

}
	// .globl	_Z30conv2d_valid_if_batched_kernelPKfiiiiS0_S0_iiiPfS1_f
.visible .entry _Z30conv2d_valid_if_batched_kernelPKfiiiiS0_S0_iiiPfS1_f(
	.param .u64 .ptr .align 1 _Z30conv2d_valid_if_batched_kernelPKfiiiiS0_S0_iiiPfS1_f_param_0,
	.param .u32 _Z30conv2d_valid_if_batched_kernelPKfiiiiS0_S0_iiiPfS1_f_param_1,
	.param .u32 _Z30conv2d_valid_if_batched_kernelPKfiiiiS0_S0_iiiPfS1_f_param_2,
	.param .u32 _Z30conv2d_valid_if_batched_kernelPKfiiiiS0_S0_iiiPfS1_f_param_3,
	.param .u32 _Z30conv2d_valid_if_batched_kernelPKfiiiiS0_S0_iiiPfS1_f_param_4,
	.param .u64 .ptr .align 1 _Z30conv2d_valid_if_batched_kernelPKfiiiiS0_S0_iiiPfS1_f_param_5,
	.param .u64 .ptr .align 1 _Z30conv2d_valid_if_batched_kernelPKfiiiiS0_S0_iiiPfS1_f_param_6,
	.param .u32 _Z30conv2d_valid_if_batched_kernelPKfiiiiS0_S0_iiiPfS1_f_param_7,
	.param .u32 _Z30conv2d_valid_if_batched_kernelPKfiiiiS0_S0_iiiPfS1_f_param_8,
	.param .u32 _Z30conv2d_valid_if_batched_kernelPKfiiiiS0_S0_iiiPfS1_f_param_9,
	.param .u64 .ptr .align 1 _Z30conv2d_valid_if_batched_kernelPKfiiiiS0_S0_iiiPfS1_f_param_10,
	.param .u64 .ptr .align 1 _Z30conv2d_valid_if_batched_kernelPKfiiiiS0_S0_iiiPfS1_f_param_11,
	.param .f32 _Z30conv2d_valid_if_batched_kernelPKfiiiiS0_S0_iiiPfS1_f_param_12
)
{
	.reg .pred 	%p<16>;
	.reg .b32 	%r<64>;
	.reg .b32 	%f<50>;
	.reg .b64 	%rd<115>;

	ld.param.u64 	%rd37, [_Z30conv2d_valid_if_batched_kernelPKfiiiiS0_S0_iiiPfS1_f_param_0];
	ld.param.u32 	%r24, [_Z30conv2d_valid_if_batched_kernelPKfiiiiS0_S0_iiiPfS1_f_param_1];
	ld.param.u32 	%r19, [_Z30conv2d_valid_if_batched_kernelPKfiiiiS0_S0_iiiPfS1_f_param_2];
	ld.param.u32 	%r20, [_Z30conv2d_valid_if_batched_kernelPKfiiiiS0_S0_iiiPfS1_f_param_3];
	ld.param.u32 	%r21, [_Z30conv2d_valid_if_batched_kernelPKfiiiiS0_S0_iiiPfS1_f_param_4];
	ld.param.u64 	%rd38, [_Z30conv2d_valid_if_batched_kernelPKfiiiiS0_S0_iiiPfS1_f_param_5];
	ld.param.u64 	%rd39, [_Z30conv2d_valid_if_batched_kernelPKfiiiiS0_S0_iiiPfS1_f_param_6];
	ld.param.u32 	%r25, [_Z30conv2d_valid_if_batched_kernelPKfiiiiS0_S0_iiiPfS1_f_param_7];
	ld.param.u32 	%r22, [_Z30conv2d_valid_if_batched_kernelPKfiiiiS0_S0_iiiPfS1_f_param_8];
	ld.param.u32 	%r23, [_Z30conv2d_valid_if_batched_kernelPKfiiiiS0_S0_iiiPfS1_f_param_9];
	ld.param.u64 	%rd40, [_Z30conv2d_valid_if_batched_kernelPKfiiiiS0_S0_iiiPfS1_f_param_10];
	ld.param.u64 	%rd41, [_Z30conv2d_valid_if_batched_kernelPKfiiiiS0_S0_iiiPfS1_f_param_11];
	ld.param.f32 	%f13, [_Z30conv2d_valid_if_batched_kernelPKfiiiiS0_S0_iiiPfS1_f_param_12];
	sub.s32 	%r26, %r20, %r22;
	add.s32 	%r27, %r26, 1;
	sub.s32 	%r28, %r21, %r23;
	add.s32 	%r29, %r28, 1;
	cvt.s64.s32 	%rd1, %r25;
	mul.wide.s32 	%rd42, %r25, %r24;
	cvt.s64.s32 	%rd2, %r27;
	mul.lo.s64 	%rd43, %rd42, %rd2;
	cvt.s64.s32 	%rd3, %r29;
	mul.lo.s64 	%rd44, %rd43, %rd3;
	mov.u32 	%r30, %ctaid.x;
	mov.u32 	%r31, %ntid.x;
	mul.wide.u32 	%rd45, %r30, %r31;
	mov.u32 	%r32, %tid.x;
	cvt.u64.u32 	%rd46, %r32;
	add.s64 	%rd4, %rd45, %rd46;
	setp.ge.s64 	%p1, %rd4, %rd44;
	@%p1 bra 	$L__BB6_25;
	or.b64  	%rd47, %rd4, %rd3;
	and.b64  	%rd48, %rd47, -4294967296;
	setp.ne.s64 	%p2, %rd48, 0;
	@%p2 bra 	$L__BB6_3;
	cvt.u32.u64 	%r33, %rd3;
	cvt.u32.u64 	%r34, %rd4;
	div.u32 	%r35, %r34, %r33;
	mul.lo.s32 	%r36, %r35, %r33;
	sub.s32 	%r37, %r34, %r36;
	cvt.u64.u32 	%rd107, %r35;
	cvt.u64.u32 	%rd108, %r37;
	bra.uni 	$L__BB6_4;
$L__BB6_3:
	div.s64 	%rd107, %rd4, %rd3;
	mul.lo.s64 	%rd49, %rd107, %rd3;
	sub.s64 	%rd108, %rd4, %rd49;
$L__BB6_4:
	cvt.u32.u64 	%r1, %rd108;
	or.b64  	%rd50, %rd107, %rd2;
	and.b64  	%rd51, %rd50, -4294967296;
	setp.ne.s64 	%p3, %rd51, 0;
	@%p3 bra 	$L__BB6_6;
	cvt.u32.u64 	%r38, %rd2;
	cvt.u32.u64 	%r39, %rd107;
	div.u32 	%r40, %r39, %r38;
	mul.lo.s32 	%r41, %r40, %r38;
	sub.s32 	%r42, %r39, %r41;
	cvt.u64.u32 	%rd109, %r40;
	cvt.u64.u32 	%rd110, %r42;
	bra.uni 	$L__BB6_7;
$L__BB6_6:
	div.s64 	%rd109, %rd107, %rd2;
	mul.lo.s64 	%rd52, %rd109, %rd2;
	sub.s64 	%rd110, %rd107, %rd52;
$L__BB6_7:
	or.b64  	%rd53, %rd109, %rd1;
	and.b64  	%rd54, %rd53, -4294967296;
	setp.ne.s64 	%p4, %rd54, 0;
	@%p4 bra 	$L__BB6_9;
	cvt.u32.u64 	%r43, %rd1;
	cvt.u32.u64 	%r44, %rd109;
	div.u32 	%r45, %r44, %r43;
	mul.lo.s32 	%r46, %r45, %r43;
	sub.s32 	%r47, %r44, %r46;
	cvt.u64.u32 	%rd111, %r45;
	cvt.u64.u32 	%rd112, %r47;
	bra.uni 	$L__BB6_10;
$L__BB6_9:
	div.s64 	%rd111, %rd109, %rd1;
	mul.lo.s64 	%rd55, %rd111, %rd1;
	sub.s64 	%rd112, %rd109, %rd55;
$L__BB6_10:
	setp.lt.s32 	%p5, %r19, 1;
	mov.f32 	%f47, 0f00000000;
	@%p5 bra 	$L__BB6_24;
	cvt.u32.u64 	%r49, %rd112;
	cvt.s64.s32 	%rd56, %rd111;
	cvt.u64.u32 	%rd57, %r19;
	mul.lo.s64 	%rd23, %rd56, %rd57;
	cvt.s64.s32 	%rd24, %r20;
	cvt.s64.s32 	%rd25, %r21;
	mul.lo.s32 	%r2, %r19, %r49;
	and.b32  	%r3, %r23, 3;
	and.b32  	%r4, %r23, 2147483644;
	add.s64 	%rd26, %rd38, 8;
	add.s64 	%rd27, %rd37, 8;
	neg.s32 	%r5, %r4;
	mov.f32 	%f47, 0f00000000;
	mov.b32 	%r58, 0;
$L__BB6_12:
	setp.lt.s32 	%p6, %r22, 1;
	@%p6 bra 	$L__BB6_23;
	add.s32 	%r51, %r58, %r2;
	mul.lo.s32 	%r7, %r51, %r22;
	mov.b32 	%r59, 0;
$L__BB6_14:
	setp.lt.s32 	%p7, %r23, 1;
	@%p7 bra 	$L__BB6_22;
	setp.lt.u32 	%p8, %r23, 4;
	cvt.u32.u64 	%r53, %rd110;
	add.s32 	%r54, %r59, %r53;
	cvt.s64.s32 	%rd58, %r54;
	cvt.u64.u32 	%rd59, %r58;
	add.s64 	%rd60, %rd23, %rd59;
	mad.lo.s64 	%rd61, %rd60, %rd24, %rd58;
	mul.lo.s64 	%rd28, %rd61, %rd25;
	add.s32 	%r55, %r59, %r7;
	mul.lo.s32 	%r9, %r55, %r23;
	mov.b32 	%r63, 0;
	@%p8 bra 	$L__BB6_18;
	mul.wide.s32 	%rd62, %r9, 4;
	add.s64 	%rd114, %rd26, %rd62;
	cvt.s64.s32 	%rd63, %r1;
	add.s64 	%rd64, %rd63, %rd28;
	shl.b64 	%rd65, %rd64, 2;
	add.s64 	%rd113, %rd27, %rd65;
	mov.u32 	%r60, %r1;
	mov.u32 	%r61, %r9;
	mov.u32 	%r62, %r5;
$L__BB6_17:
	.pragma "nounroll";
	mul.wide.s32 	%rd74, %r61, 4;
	add.s64 	%rd67, %rd38, %rd74;
	cvt.s64.s32 	%rd75, %r60;
	add.s64 	%rd76, %rd28, %rd75;
	shl.b64 	%rd77, %rd76, 2;
	add.s64 	%rd66, %rd37, %rd77;
	// begin inline asm
	ld.global.nc.f32 %f17, [%rd66];
	// end inline asm
	// begin inline asm
	ld.global.nc.f32 %f18, [%rd67];
	// end inline asm
	fma.rn.f32 	%f25, %f17, %f18, %f47;
	add.s64 	%rd68, %rd113, -4;
	// begin inline asm
	ld.global.nc.f32 %f19, [%rd68];
	// end inline asm
	add.s64 	%rd69, %rd114, -4;
	// begin inline asm
	ld.global.nc.f32 %f20, [%rd69];
	// end inline asm
	fma.rn.f32 	%f26, %f19, %f20, %f25;
	// begin inline asm
	ld.global.nc.f32 %f21, [%rd113];
	// end inline asm
	// begin inline asm
	ld.global.nc.f32 %f22, [%rd114];
	// end inline asm
	fma.rn.f32 	%f27, %f21, %f22, %f26;
	add.s64 	%rd72, %rd113, 4;
	// begin inline asm
	ld.global.nc.f32 %f23, [%rd72];
	// end inline asm
	add.s64 	%rd73, %rd114, 4;
	// begin inline asm
	ld.global.nc.f32 %f24, [%rd73];
	// end inline asm
	fma.rn.f32 	%f47, %f23, %f24, %f27;
	add.s64 	%rd114, %rd114, 16;
	add.s64 	%rd113, %rd113, 16;
	add.s32 	%r62, %r62, 4;
	add.s32 	%r61, %r61, 4;
	add.s32 	%r60, %r60, 4;
	setp.ne.s32 	%p9, %r62, 0;
	mov.u32 	%r63, %r4;
	@%p9 bra 	$L__BB6_17;
$L__BB6_18:
	setp.eq.s32 	%p10, %r3, 0;
	@%p10 bra 	$L__BB6_22;
	setp.eq.s32 	%p11, %r3, 1;
	add.s32 	%r56, %r63, %r1;
	cvt.s64.s32 	%rd80, %r56;
	add.s64 	%rd81, %rd28, %rd80;
	add.s32 	%r57, %r63, %r9;
	shl.b64 	%rd82, %rd81, 2;
	add.s64 	%rd78, %rd37, %rd82;
	// begin inline asm
	ld.global.nc.f32 %f28, [%rd78];
	// end inline asm
	mul.wide.s32 	%rd83, %r57, 4;
	add.s64 	%rd79, %rd38, %rd83;
	// begin inline asm
	ld.global.nc.f32 %f29, [%rd79];
	// end inline asm
	fma.rn.f32 	%f47, %f28, %f29, %f47;
	@%p11 bra 	$L__BB6_22;
	setp.eq.s32 	%p12, %r3, 2;
	cvt.s64.s32 	%rd86, %rd108;
	cvt.u64.u32 	%rd87, %r63;
	add.s64 	%rd88, %rd86, %rd87;
	add.s64 	%rd89, %rd28, %rd88;
	shl.b64 	%rd90, %rd89, 2;
	add.s64 	%rd35, %rd37, %rd90;
	add.s64 	%rd84, %rd35, 4;
	// begin inline asm
	ld.global.nc.f32 %f30, [%rd84];
	// end inline asm
	cvt.s64.s32 	%rd91, %r9;
	add.s64 	%rd92, %rd87, %rd91;
	shl.b64 	%rd93, %rd92, 2;
	add.s64 	%rd36, %rd38, %rd93;
	add.s64 	%rd85, %rd36, 4;
	// begin inline asm
	ld.global.nc.f32 %f31, [%rd85];
	// end inline asm
	fma.rn.f32 	%f47, %f30, %f31, %f47;
	@%p12 bra 	$L__BB6_22;
	add.s64 	%rd94, %rd35, 8;
	// begin inline asm
	ld.global.nc.f32 %f32, [%rd94];
	// end inline asm
	add.s64 	%rd95, %rd36, 8;
	// begin inline asm
	ld.global.nc.f32 %f33, [%rd95];
	// end inline asm
	fma.rn.f32 	%f47, %f32, %f33, %f47;
$L__BB6_22:
	add.s32 	%r59, %r59, 1;
	setp.ne.s32 	%p13, %r59, %r22;
	@%p13 bra 	$L__BB6_14;
$L__BB6_23:
	add.s32 	%r58, %r58, 1;
	setp.ne.s32 	%p14, %r58, %r19;
	@%p14 bra 	$L__BB6_12;
$L__BB6_24:
	shl.b64 	%rd97, %rd112, 2;
	add.s64 	%rd96, %rd39, %rd97;
	// begin inline asm
	ld.global.nc.f32 %f34, [%rd96];
	// end inline asm
	add.f32 	%f35, %f47, %f34;
	cvt.s64.s32 	%rd98, %rd111;
	mad.lo.s64 	%rd99, %rd98, %rd1, %rd112;
	mad.lo.s64 	%rd100, %rd99, %rd2, %rd110;
	mad.lo.s64 	%rd101, %rd100, %rd3, %rd108;
	cvta.to.global.u64 	%rd102, %rd40;
	shl.b64 	%rd103, %rd101, 2;
	add.s64 	%rd104, %rd102, %rd103;
	ld.global.f32 	%f36, [%rd104];
	add.f32 	%f37, %f36, %f35;
	setp.ge.f32 	%p15, %f37, %f13;
	selp.f32 	%f38, 0f3F800000, 0f00000000, %p15;
	mov.f32 	%f39, 0f3F800000;
	sub.f32 	%f40, %f39, %f38;
	mul.f32 	%f41, %f37, %f40;
	st.global.f32 	[%rd104], %f41;
	cvta.to.global.u64 	%rd105, %rd41;
	add.s64 	%rd106, %rd105, %rd103;
	st.global.f32 	[%rd106], %f38;
$L__BB6_25:
	ret;

}
	// .globl	_Z36maxpool2d_2x2_stride2_batched_kernelPKfiiiiPf
.visible .entry _Z36maxpool2d_2x2_stride2_batched_kernelPKfiiiiPf(
	.param .u64 .ptr .align 1 _Z36maxpool2d_2x2_stride2_batched_kernelPKfiiiiPf_param_0,
	.param .u32 _Z36maxpool2d_2x2_stride2_batched_kernelPKfiiiiPf_param_1,
	.param .u32 _Z36maxpool2d_2x2_stride2_batched_kernelPKfiiiiPf_param_2,
	.param .u32 _Z36maxpool2d_2x2_stride2_batched_kernelPKfiiiiPf_param_3,
	.param .u32 _Z36maxpool2d_2x2_stride2_batched_kernelPKfiiiiPf_param_4,
	.param .u64 .ptr .align 1 _Z36maxpool2d_2x2_stride2_batched_kernelPKfiiiiPf_param_5
)
{
	.reg .pred 	%p<8>;
	.reg .b32 	%r<31>;
	.reg .b32 	%f<8>;
	.reg .b64 	%rd<64>;

	ld.param.u64 	%rd23, [_Z36maxpool2d_2x2_stride2_batched_kernelPKfiiiiPf_param_0];
	ld.param.u32 	%r3, [_Z36maxpool2d_2x2_stride2_batched_kernelPKfiiiiPf_param_1];
	ld.param.u32 	%r4, [_Z36maxpool2d_2x2_stride2_batched_kernelPKfiiiiPf_param_2];
	ld.param.u32 	%r1, [_Z36maxpool2d_2x2_stride2_batched_kernelPKfiiiiPf_param_3];
	ld.param.u32 	%r2, [_Z36maxpool2d_2x2_stride2_batched_kernelPKfiiiiPf_param_4];
	ld.param.u64 	%rd24, [_Z36maxpool2d_2x2_stride2_batched_kernelPKfiiiiPf_param_5];
	shr.u32 	%r5, %r1, 31;
	add.s32 	%r6, %r1, %r5;
	shr.s32 	%r7, %r6, 1;
	shr.u32 	%r8, %r2, 31;
	add.s32 	%r9, %r2, %r8;
	shr.s32 	%r10, %r9, 1;
	cvt.s64.s32 	%rd1, %r4;
	mul.wide.s32 	%rd25, %r4, %r3;
	cvt.s64.s32 	%rd2, %r7;
	mul.lo.s64 	%rd26, %rd25, %rd2;
	cvt.s64.s32 	%rd3, %r10;
	mul.lo.s64 	%rd27, %rd26, %rd3;
	mov.u32 	%r11, %ctaid.x;
	mov.u32 	%r12, %ntid.x;
	mul.wide.u32 	%rd28, %r11, %r12;
	mov.u32 	%r13, %tid.x;
	cvt.u64.u32 	%rd29, %r13;
	add.s64 	%rd4, %rd28, %rd29;
	setp.ge.s64 	%p1, %rd4, %rd27;
	@%p1 bra 	$L__BB7_11;
	or.b64  	%rd30, %rd4, %rd3;
	and.b64  	%rd31, %rd30, -4294967296;
	setp.ne.s64 	%p2, %rd31, 0;
	@%p2 bra 	$L__BB7_3;
	cvt.u32.u64 	%r14, %rd3;
	cvt.u32.u64 	%r15, %rd4;
	div.u32 	%r16, %r15, %r14;
	mul.lo.s32 	%r17, %r16, %r14;
	sub.s32 	%r18, %r15, %r17;
	cvt.u64.u32 	%rd58, %r16;
	cvt.u64.u32 	%rd59, %r18;
	bra.uni 	$L__BB7_4;
$L__BB7_3:
	div.s64 	%rd58, %rd4, %rd3;
	mul.lo.s64 	%rd32, %rd58, %rd3;
	sub.s64 	%rd59, %rd4, %rd32;
$L__BB7_4:
	or.b64  	%rd33, %rd58, %rd2;
	and.b64  	%rd34, %rd33, -4294967296;
	setp.ne.s64 	%p3, %rd34, 0;
	@%p3 bra 	$L__BB7_6;
	cvt.u32.u64 	%r19, %rd2;
	cvt.u32.u64 	%r20, %rd58;
	div.u32 	%r21, %r20, %r19;
	mul.lo.s32 	%r22, %r21, %r19;
	sub.s32 	%r23, %r20, %r22;
	cvt.u64.u32 	%rd60, %r21;
	cvt.u64.u32 	%rd61, %r23;
	bra.uni 	$L__BB7_7;
$L__BB7_6:
	div.s64 	%rd60, %rd58, %rd2;
	mul.lo.s64 	%rd35, %rd60, %rd2;
	sub.s64 	%rd61, %rd58, %rd35;
$L__BB7_7:
	or.b64  	%rd36, %rd60, %rd1;
	and.b64  	%rd37, %rd36, -4294967296;
	setp.ne.s64 	%p4, %rd37, 0;
	@%p4 bra 	$L__BB7_9;
	cvt.u32.u64 	%r24, %rd1;
	cvt.u32.u64 	%r25, %rd60;
	div.u32 	%r26, %r25, %r24;
	mul.lo.s32 	%r27, %r26, %r24;
	sub.s32 	%r28, %r25, %r27;
	cvt.u64.u32 	%rd62, %r26;
	cvt.u64.u32 	%rd63, %r28;
	bra.uni 	$L__BB7_10;
$L__BB7_9:
	div.s64 	%rd62, %rd60, %rd1;
	mul.lo.s64 	%rd38, %rd62, %rd1;
	sub.s64 	%rd63, %rd60, %rd38;
$L__BB7_10:
	cvt.u32.u64 	%r29, %rd61;
	shl.b32 	%r30, %r29, 1;
	shl.b64 	%rd39, %rd59, 1;
	cvt.s64.s32 	%rd40, %rd62;
	mad.lo.s64 	%rd41, %rd40, %rd1, %rd63;
	cvt.s64.s32 	%rd42, %r1;
	cvt.s64.s32 	%rd43, %r30;
	mad.lo.s64 	%rd44, %rd41, %rd42, %rd43;
	cvt.s64.s32 	%rd45, %r2;
	and.b64  	%rd46, %rd39, 4294967294;
	mad.lo.s64 	%rd47, %rd44, %rd45, %rd46;
	cvta.to.global.u64 	%rd48, %rd23;
	shl.b64 	%rd49, %rd47, 2;
	add.s64 	%rd50, %rd48, %rd49;
	ld.global.nc.f32 	%f1, [%rd50];
	ld.global.nc.f32 	%f2, [%rd50+4];
	mul.wide.s32 	%rd51, %r2, 4;
	add.s64 	%rd52, %rd50, %rd51;
	ld.global.nc.f32 	%f3, [%rd52];
	ld.global.nc.f32 	%f4, [%rd52+4];
	setp.gt.f32 	%p5, %f1, %f2;
	selp.f32 	%f5, %f1, %f2, %p5;
	setp.gt.f32 	%p6, %f3, %f4;
	selp.f32 	%f6, %f3, %f4, %p6;
	setp.gt.f32 	%p7, %f5, %f6;
	selp.f32 	%f7, %f5, %f6, %p7;
	mad.lo.s64 	%rd53, %rd41, %rd2, %rd61;
	mad.lo.s64 	%rd54, %rd53, %rd3, %rd59;
	cvta.to.global.u64 	%rd55, %rd24;
	shl.b64 	%rd56, %rd54, 2;
	add.s64 	%rd57, %rd55, %rd56;
	st.global.f32 	[%rd57], %f7;
$L__BB7_11:
	ret;

}
	// .globl	_Z24linear_if_batched_kernelPKfiiS0_S0_iPfS1_f
.visible .entry _Z24linear_if_batched_kernelPKfiiS0_S0_iPfS1_f(
	.param .u64 .ptr .align 1 _Z24linear_if_batched_kernelPKfiiS0_S0_iPfS1_f_param_0,
	.param .u32 _Z24linear_if_batched_kernelPKfiiS0_S0_iPfS1_f_param_1,
	.param .u32 _Z24linear_if_batched_kernelPKfiiS0_S0_iPfS1_f_param_2,
	.param .u64 .ptr .align 1 _Z24linear_if_batched_kernelPKfiiS0_S0_iPfS1_f_param_3,
	.param .u64 .ptr .align 1 _Z24linear_if_batched_kernelPKfiiS0_S0_iPfS1_f_param_4,
	.param .u32 _Z24linear_if_batched_kernelPKfiiS0_S0_iPfS1_f_param_5,
	.param .u64 .ptr .align 1 _Z24linear_if_batched_kernelPKfiiS0_S0_iPfS1_f_param_6,
	.param .u64 .ptr .align 1 _Z24linear_if_batched_kernelPKfiiS0_S0_iPfS1_f_param_7,
	.param .f32 _Z24linear_if_batched_kernelPKfiiS0_S0_iPfS1_f_param_8
)
{
	.reg .pred 	%p<9>;
	.reg .b32 	%r<34>;
	.reg .b32 	%f<51>;
	.reg .b64 	%rd<71>;

	ld.param.u64 	%rd19, [_Z24linear_if_batched_kernelPKfiiS0_S0_iPfS1_f_param_0];
	ld.param.u32 	%r17, [_Z24linear_if_batched_kernelPKfiiS0_S0_iPfS1_f_param_1];
	ld.param.u32 	%r16, [_Z24linear_if_batched_kernelPKfiiS0_S0_iPfS1_f_param_2];
	ld.param.u64 	%rd20, [_Z24linear_if_batched_kernelPKfiiS0_S0_iPfS1_f_param_3];
	ld.param.u64 	%rd21, [_Z24linear_if_batched_kernelPKfiiS0_S0_iPfS1_f_param_4];
	ld.param.u32 	%r18, [_Z24linear_if_batched_kernelPKfiiS0_S0_iPfS1_f_param_5];
	ld.param.u64 	%rd22, [_Z24linear_if_batched_kernelPKfiiS0_S0_iPfS1_f_param_6];
	ld.param.u64 	%rd23, [_Z24linear_if_batched_kernelPKfiiS0_S0_iPfS1_f_param_7];
	ld.param.f32 	%f8, [_Z24linear_if_batched_kernelPKfiiS0_S0_iPfS1_f_param_8];
	cvt.s64.s32 	%rd1, %r18;
	mul.wide.s32 	%rd24, %r18, %r17;
	mov.u32 	%r19, %ctaid.x;
	mov.u32 	%r20, %ntid.x;
	mul.wide.u32 	%rd25, %r19, %r20;
	mov.u32 	%r21, %tid.x;
	cvt.u64.u32 	%rd26, %r21;
	add.s64 	%rd2, %rd25, %rd26;
	setp.ge.s64 	%p1, %rd2, %rd24;
	@%p1 bra 	$L__BB8_12;
	or.b64  	%rd27, %rd2, %rd1;
	and.b64  	%rd28, %rd27, -4294967296;
	setp.ne.s64 	%p2, %rd28, 0;
	@%p2 bra 	$L__BB8_3;
	cvt.u32.u64 	%r22, %rd1;
	cvt.u32.u64 	%r23, %rd2;
	div.u32 	%r24, %r23, %r22;
	mul.lo.s32 	%r25, %r24, %r22;
	sub.s32 	%r26, %r23, %r25;
	cvt.u64.u32 	%rd66, %r24;
	cvt.u64.u32 	%rd67, %r26;
	bra.uni 	$L__BB8_4;
$L__BB8_3:
	div.s64 	%rd66, %rd2, %rd1;
	mul.lo.s64 	%rd29, %rd66, %rd1;
	sub.s64 	%rd67, %rd2, %rd29;
$L__BB8_4:
	cvt.u32.u64 	%r27, %rd67;
	cvt.s64.s32 	%rd30, %rd66;
	cvt.s64.s32 	%rd31, %r16;
	mul.lo.s64 	%rd9, %rd30, %rd31;
	mul.lo.s32 	%r1, %r16, %r27;
	setp.lt.s32 	%p3, %r16, 1;
	mov.f32 	%f50, 0f00000000;
	@%p3 bra 	$L__BB8_11;
	and.b32  	%r2, %r16, 7;
	setp.lt.u32 	%p4, %r16, 8;
	mov.f32 	%f50, 0f00000000;
	mov.b32 	%r31, 0;
	@%p4 bra 	$L__BB8_8;
	and.b32  	%r31, %r16, 2147483640;
	neg.s32 	%r30, %r31;
	mul.wide.s32 	%rd32, %r1, 4;
	add.s64 	%rd33, %rd32, %rd20;
	add.s64 	%rd69, %rd33, 16;
	shl.b64 	%rd34, %rd9, 2;
	add.s64 	%rd35, %rd34, %rd19;
	add.s64 	%rd68, %rd35, 16;
	mov.f32 	%f50, 0f00000000;
	mov.u32 	%r29, %r1;
$L__BB8_7:
	.pragma "nounroll";
	mul.wide.s32 	%rd52, %r29, 4;
	add.s64 	%rd37, %rd20, %rd52;
	add.s64 	%rd36, %rd68, -16;
	// begin inline asm
	ld.global.nc.f32 %f13, [%rd36];
	// end inline asm
	// begin inline asm
	ld.global.nc.f32 %f14, [%rd37];
	// end inline asm
	fma.rn.f32 	%f29, %f13, %f14, %f50;
	add.s64 	%rd38, %rd68, -12;
	// begin inline asm
	ld.global.nc.f32 %f15, [%rd38];
	// end inline asm
	add.s64 	%rd39, %rd69, -12;
	// begin inline asm
	ld.global.nc.f32 %f16, [%rd39];
	// end inline asm
	fma.rn.f32 	%f30, %f15, %f16, %f29;
	add.s64 	%rd40, %rd68, -8;
	// begin inline asm
	ld.global.nc.f32 %f17, [%rd40];
	// end inline asm
	add.s64 	%rd41, %rd69, -8;
	// begin inline asm
	ld.global.nc.f32 %f18, [%rd41];
	// end inline asm
	fma.rn.f32 	%f31, %f17, %f18, %f30;
	add.s64 	%rd42, %rd68, -4;
	// begin inline asm
	ld.global.nc.f32 %f19, [%rd42];
	// end inline asm
	add.s64 	%rd43, %rd69, -4;
	// begin inline asm
	ld.global.nc.f32 %f20, [%rd43];
	// end inline asm
	fma.rn.f32 	%f32, %f19, %f20, %f31;
	// begin inline asm
	ld.global.nc.f32 %f21, [%rd68];
	// end inline asm
	// begin inline asm
	ld.global.nc.f32 %f22, [%rd69];
	// end inline asm
	fma.rn.f32 	%f33, %f21, %f22, %f32;
	add.s64 	%rd46, %rd68, 4;
	// begin inline asm
	ld.global.nc.f32 %f23, [%rd46];
	// end inline asm
	add.s64 	%rd47, %rd69, 4;
	// begin inline asm
	ld.global.nc.f32 %f24, [%rd47];
	// end inline asm
	fma.rn.f32 	%f34, %f23, %f24, %f33;
	add.s64 	%rd48, %rd68, 8;
	// begin inline asm
	ld.global.nc.f32 %f25, [%rd48];
	// end inline asm
	add.s64 	%rd49, %rd69, 8;
	// begin inline asm
	ld.global.nc.f32 %f26, [%rd49];
	// end inline asm
	fma.rn.f32 	%f35, %f25, %f26, %f34;
	add.s64 	%rd50, %rd68, 12;
	// begin inline asm
	ld.global.nc.f32 %f27, [%rd50];
	// end inline asm
	add.s64 	%rd51, %rd69, 12;
	// begin inline asm
	ld.global.nc.f32 %f28, [%rd51];
	// end inline asm
	fma.rn.f32 	%f50, %f27, %f28, %f35;
	add.s32 	%r30, %r30, 8;
	add.s32 	%r29, %r29, 8;
	add.s64 	%rd69, %rd69, 32;
	add.s64 	%rd68, %rd68, 32;
	setp.ne.s32 	%p5, %r30, 0;
	@%p5 bra 	$L__BB8_7;
$L__BB8_8:
	setp.eq.s32 	%p6, %r2, 0;
	@%p6 bra 	$L__BB8_11;
	add.s32 	%r33, %r31, %r1;
	cvt.u64.u32 	%rd53, %r31;
	add.s64 	%rd54, %rd9, %rd53;
	shl.b64 	%rd55, %rd54, 2;
	add.s64 	%rd70, %rd19, %rd55;
	neg.s32 	%r32, %r2;
$L__BB8_10:
	.pragma "nounroll";
	mul.wide.s32 	%rd58, %r33, 4;
	add.s64 	%rd57, %rd20, %rd58;
	// begin inline asm
	ld.global.nc.f32 %f36, [%rd70];
	// end inline asm
	// begin inline asm
	ld.global.nc.f32 %f37, [%rd57];
	// end inline asm
	fma.rn.f32 	%f50, %f36, %f37, %f50;
	add.s32 	%r33, %r33, 1;
	add.s64 	%rd70, %rd70, 4;
	add.s32 	%r32, %r32, 1;
	setp.ne.s32 	%p7, %r32, 0;
	@%p7 bra 	$L__BB8_10;
$L__BB8_11:
	shl.b64 	%rd60, %rd67, 2;
	add.s64 	%rd59, %rd21, %rd60;
	// begin inline asm
	ld.global.nc.f32 %f38, [%rd59];
	// end inline asm
	add.f32 	%f39, %f50, %f38;
	cvta.to.global.u64 	%rd61, %rd22;
	shl.b64 	%rd62, %rd2, 2;
	add.s64 	%rd63, %rd61, %rd62;
	ld.global.f32 	%f40, [%rd63];
	add.f32 	%f41, %f40, %f39;
	setp.ge.f32 	%p8, %f41, %f8;
	selp.f32 	%f42, 0f3F800000, 0f00000000, %p8;
	mov.f32 	%f43, 0f3F800000;
	sub.f32 	%f44, %f43, %f42;
	mul.f32 	%f45, %f41, %f44;
	st.global.f32 	[%rd63], %f45;
	cvta.to.global.u64 	%rd64, %rd23;
	add.s64 	%rd65, %rd64, %rd62;
	st.global.f32 	[%rd65], %f42;
$L__BB8_12:
	ret;

}
	// .globl	_Z27linear_accum_batched_kernelPKfiiS0_S0_iPf
.visible .entry _Z27linear_accum_batched_kernelPKfiiS0_S0_iPf(
	.param .u64 .ptr .align 1 _Z27linear_accum_batched_kernelPKfiiS0_S0_iPf_param_0,
	.param .u32 _Z27linear_accum_batched_kernelPKfiiS0_S0_iPf_param_1,
	.param .u32 _Z27linear_accum_batched_kernelPKfiiS0_S0_iPf_param_2,
	.param .u64 .ptr .align 1 _Z27linear_accum_batched_kernelPKfiiS0_S0_iPf_param_3,
	.param .u64 .ptr .align 1 _Z27linear_accum_batched_kernelPKfiiS0_S0_iPf_param_4,
	.param .u32 _Z27linear_accum_batched_kernelPKfiiS0_S0_iPf_param_5,
	.param .u64 .ptr .align 1 _Z27linear_accum_batched_kernelPKfiiS0_S0_iPf_param_6
)
{
	.reg .pred 	%p<8>;
	.reg .b32 	%r<34>;
	.reg .b32 	%f<46>;
	.reg .b64 	%rd<68>;

	ld.param.u64 	%rd19, [_Z27linear_accum_batched_kernelPKfiiS0_S0_iPf_param_0];
	ld.param.u32 	%r17, [_Z27linear_accum_batched_kernelPKfiiS0_S0_iPf_param_1];
	ld.param.u32 	%r16, [_Z27linear_accum_batched_kernelPKfiiS0_S0_iPf_param_2];
	ld.param.u64 	%rd20, [_Z27linear_accum_batched_kernelPKfiiS0_S0_iPf_param_3];
	ld.param.u64 	%rd21, [_Z27linear_accum_batched_kernelPKfiiS0_S0_iPf_param_4];
	ld.param.u32 	%r18, [_Z27linear_accum_batched_kernelPKfiiS0_S0_iPf_param_5];
	ld.param.u64 	%rd22, [_Z27linear_accum_batched_kernelPKfiiS0_S0_iPf_param_6];
	cvt.s64.s32 	%rd1, %r18;
	mul.wide.s32 	%rd23, %r18, %r17;
	mov.u32 	%r19, %ctaid.x;
	mov.u32 	%r20, %ntid.x;
	mul.wide.u32 	%rd24, %r19, %r20;
	mov.u32 	%r21, %tid.x;
	cvt.u64.u32 	%rd25, %r21;
	add.s64 	%rd2, %rd24, %rd25;
	setp.ge.s64 	%p1, %rd2, %rd23;
	@%p1 bra 	$L__BB9_12;
	or.b64  	%rd26, %rd2, %rd1;
	and.b64  	%rd27, %rd26, -4294967296;
	setp.ne.s64 	%p2, %rd27, 0;
	@%p2 bra 	$L__BB9_3;
	cvt.u32.u64 	%r22, %rd1;
	cvt.u32.u64 	%r23, %rd2;
	div.u32 	%r24, %r23, %r22;
	mul.lo.s32 	%r25, %r24, %r22;
	sub.s32 	%r26, %r23, %r25;
	cvt.u64.u32 	%rd63, %r24;
	cvt.u64.u32 	%rd64, %r26;
	bra.uni 	$L__BB9_4;
$L__BB9_3:
	div.s64 	%rd63, %rd2, %rd1;
	mul.lo.s64 	%rd28, %rd63, %rd1;
	sub.s64 	%rd64, %rd2, %rd28;
$L__BB9_4:
	cvt.u32.u64 	%r27, %rd64;
	cvt.s64.s32 	%rd29, %rd63;
	cvt.s64.s32 	%rd30, %r16;
	mul.lo.s64 	%rd9, %rd29, %rd30;
	mul.lo.s32 	%r1, %r16, %r27;
	setp.lt.s32 	%p3, %r16, 1;
	mov.f32 	%f45, 0f00000000;
	@%p3 bra 	$L__BB9_11;
	and.b32  	%r2, %r16, 7;
	setp.lt.u32 	%p4, %r16, 8;
	mov.f32 	%f45, 0f00000000;
	mov.b32 	%r31, 0;
	@%p4 bra 	$L__BB9_8;
	and.b32  	%r31, %r16, 2147483640;
	neg.s32 	%r30, %r31;
	mul.wide.s32 	%rd31, %r1, 4;
	add.s64 	%rd32, %rd31, %rd20;
	add.s64 	%rd66, %rd32, 16;
	shl.b64 	%rd33, %rd9, 2;
	add.s64 	%rd34, %rd33, %rd19;
	add.s64 	%rd65, %rd34, 16;
	mov.f32 	%f45, 0f00000000;
	mov.u32 	%r29, %r1;
$L__BB9_7:
	.pragma "nounroll";
	mul.wide.s32 	%rd51, %r29, 4;
	add.s64 	%rd36, %rd20, %rd51;
	add.s64 	%rd35, %rd65, -16;
	// begin inline asm
	ld.global.nc.f32 %f12, [%rd35];
	// end inline asm
	// begin inline asm
	ld.global.nc.f32 %f13, [%rd36];
	// end inline asm
	fma.rn.f32 	%f28, %f12, %f13, %f45;
	add.s64 	%rd37, %rd65, -12;
	// begin inline asm
	ld.global.nc.f32 %f14, [%rd37];
	// end inline asm
	add.s64 	%rd38, %rd66, -12;
	// begin inline asm
	ld.global.nc.f32 %f15, [%rd38];
	// end inline asm
	fma.rn.f32 	%f29, %f14, %f15, %f28;
	add.s64 	%rd39, %rd65, -8;
	// begin inline asm
	ld.global.nc.f32 %f16, [%rd39];
	// end inline asm
	add.s64 	%rd40, %rd66, -8;
	// begin inline asm
	ld.global.nc.f32 %f17, [%rd40];
	// end inline asm
	fma.rn.f32 	%f30, %f16, %f17, %f29;
	add.s64 	%rd41, %rd65, -4;
	// begin inline asm
	ld.global.nc.f32 %f18, [%rd41];
	// end inline asm
	add.s64 	%rd42, %rd66, -4;
	// begin inline asm
	ld.global.nc.f32 %f19, [%rd42];
	// end inline asm
	fma.rn.f32 	%f31, %f18, %f19, %f30;
	// begin inline asm
	ld.global.nc.f32 %f20, [%rd65];
	// end inline asm
	// begin inline asm
	ld.global.nc.f32 %f21, [%rd66];
	// end inline asm
	fma.rn.f32 	%f32, %f20, %f21, %f31;
	add.s64 	%rd45, %rd65, 4;
	// begin inline asm
	ld.global.nc.f32 %f22, [%rd45];
	// end inline asm
	add.s64 	%rd46, %rd66, 4;
	// begin inline asm
	ld.global.nc.f32 %f23, [%rd46];
	// end inline asm
	fma.rn.f32 	%f33, %f22, %f23, %f32;
	add.s64 	%rd47, %rd65, 8;
	// begin inline asm
	ld.global.nc.f32 %f24, [%rd47];
	// end inline asm
	add.s64 	%rd48, %rd66, 8;
	// begin inline asm
	ld.global.nc.f32 %f25, [%rd48];
	// end inline asm
	fma.rn.f32 	%f34, %f24, %f25, %f33;
	add.s64 	%rd49, %rd65, 12;
	// begin inline asm
	ld.global.nc.f32 %f26, [%rd49];
	// end inline asm
	add.s64 	%rd50, %rd66, 12;
	// begin inline asm
	ld.global.nc.f32 %f27, [%rd50];
	// end inline asm
	fma.rn.f32 	%f45, %f26, %f27, %f34;
	add.s32 	%r30, %r30, 8;
	add.s32 	%r29, %r29, 8;
	add.s64 	%rd66, %rd66, 32;
	add.s64 	%rd65, %rd65, 32;
	setp.ne.s32 	%p5, %r30, 0;
	@%p5 bra 	$L__BB9_7;
$L__BB9_8:
	setp.eq.s32 	%p6, %r2, 0;
	@%p6 bra 	$L__BB9_11;
	add.s32 	%r33, %r31, %r1;
	cvt.u64.u32 	%rd52, %r31;
	add.s64 	%rd53, %rd9, %rd52;
	shl.b64 	%rd54, %rd53, 2;
	add.s64 	%rd67, %rd19, %rd54;
	neg.s32 	%r32, %r2;
$L__BB9_10:
	.pragma "nounroll";
	mul.wide.s32 	%rd57, %r33, 4;
	add.s64 	%rd56, %rd20, %rd57;
	// begin inline asm
	ld.global.nc.f32 %f35, [%rd67];
	// end inline asm
	// begin inline asm
	ld.global.nc.f32 %f36, [%rd56];
	// end inline asm
	fma.rn.f32 	%f45, %f35, %f36, %f45;
	add.s32 	%r33, %r33, 1;
	add.s64 	%rd67, %rd67, 4;
	add.s32 	%r32, %r32, 1;
	setp.ne.s32 	%p7, %r32, 0;
	@%p7 bra 	$L__BB9_10;
$L__BB9_11:
	shl.b64 	%rd59, %rd64, 2;
	add.s64 	%rd58, %rd21, %rd59;
	// begin inline asm
	ld.global.nc.f32 %f37, [%rd58];
	// end inline asm
	add.f32 	%f38, %f45, %f37;
	cvta.to.global.u64 	%rd60, %rd22;
	shl.b64 	%rd61, %rd2, 2;
	add.s64 	%rd62, %rd60, %rd61;
	ld.global.f32 	%f39, [%rd62];
	add.f32 	%f40, %f39, %f38;
	st.global.f32 	[%rd62], %f40;
$L__BB9_12:
	ret;

}


// ===== COMPILED SASS (sm_100) =====

	.target	sm_100

	.elftype	@"ET_EXEC"


//--------------------- .note.nv.tkinfo           --------------------------
	.section	.note.nv.tkinfo,"",@"SHT_NOTE"
	.sectionflags	@"SHF_NOTE_NV_TKINFO"
	.tkinfo
        /*0018*/ 	.word	0x00000002
        /*0030*/ 	.string	""
        /*0030*/ 	.string	"ptxas"
        /*0030*/ 	.string	"Cuda compilation tools, release 13.0, V13.0.88"
        /*0030*/ 	.string	"Build cuda_13.0.r13.0/compiler.36424714_0"
        /*0030*/ 	.string	"-arch sm_100 -m 64 "



//--------------------- .note.nv.cuinfo           --------------------------
	.section	.note.nv.cuinfo,"",@"SHT_NOTE"
	.sectionflags	@"SHF_NOTE_NV_CUINFO"
        /*0018*/ 	.short	0x0002
        /*001a*/ 	.short	0x0064
        /*001c*/ 	.short	0x0082
	.zero		2


//--------------------- .nv.info                  --------------------------
	.section	.nv.info,"",@"SHT_CUDA_INFO"
	.align	4


	//----- nvinfo : EIATTR_REGCOUNT
	.align		4
        /*0000*/ 	.byte	0x04, 0x2f
        /*0002*/ 	.short	(.L_1 - .L_0)
	.align		4
.L_0:
        /*0004*/ 	.word	index@(_Z16if_update_kernelPKfPfS1_if)
        /*0008*/ 	.word	0x00000010


	//----- nvinfo : EIATTR_FRAME_SIZE
	.align		4
.L_1:
        /*000c*/ 	.byte	0x04, 0x11
        /*000e*/ 	.short	(.L_3 - .L_2)
	.align		4
.L_2:
        /*0010*/ 	.word	index@(_Z16if_update_kernelPKfPfS1_if)
        /*0014*/ 	.word	0x00000000


	//----- nvinfo : EIATTR_REGCOUNT
	.align		4
.L_3:
        /*0018*/ 	.byte	0x04, 0x2f
        /*001a*/ 	.short	(.L_5 - .L_4)
	.align		4
.L_4:
        /*001c*/ 	.word	index@(_Z19conv2d_valid_kernelPKfiiiS0_S0_iiiPf)
        /*0020*/ 	.word	0x0000001f


	//----- nvinfo : EIATTR_FRAME_SIZE
	.align		4
.L_5:
        /*0024*/ 	.byte	0x04, 0x11
        /*0026*/ 	.short	(.L_7 - .L_6)
	.align		4
.L_6:
        /*0028*/ 	.word	index@(_Z19conv2d_valid_kernelPKfiiiS0_S0_iiiPf)
        /*002c*/ 	.word	0x00000000


	//----- nvinfo : EIATTR_REGCOUNT
	.align		4
.L_7:
        /*0030*/ 	.byte	0x04, 0x2f
        /*0032*/ 	.short	(.L_9 - .L_8)
	.align		4
.L_8:
        /*0034*/ 	.word	index@(_Z28maxpool2d_2x2_stride2_kernelPKfiiiPf)
        /*0038*/ 	.word	0x00000012


	//----- nvinfo : EIATTR_FRAME_SIZE
	.align		4
.L_9:
        /*003c*/ 	.byte	0x04, 0x11
        /*003e*/ 	.short	(.L_11 - .L_10)
	.align		4
.L_10:
        /*0040*/ 	.word	index@(_Z28maxpool2d_2x2_stride2_kernelPKfiiiPf)
        /*0044*/ 	.word	0x00000000


	//----- nvinfo : EIATTR_REGCOUNT
	.align		4
.L_11:
        /*0048*/ 	.byte	0x04, 0x2f
        /*004a*/ 	.short	(.L_13 - .L_12)
	.align		4
.L_12:
        /*004c*/ 	.word	index@(_Z18flatten_chw_kernelPKfiiiPf)
        /*0050*/ 	.word	0x0000000a


	//----- nvinfo : EIATTR_FRAME_SIZE
	.align		4
.L_13:
        /*0054*/ 	.byte	0x04, 0x11
        /*0056*/ 	.short	(.L_15 - .L_14)
	.align		4
.L_14:
        /*0058*/ 	.word	index@(_Z18flatten_chw_kernelPKfiiiPf)
        /*005c*/ 	.word	0x00000000


	//----- nvinfo : EIATTR_REGCOUNT
	.align		4
.L_15:
        /*0060*/ 	.byte	0x04, 0x2f
        /*0062*/ 	.short	(.L_17 - .L_16)
	.align		4
.L_16:
        /*0064*/ 	.word	index@(_Z13linear_kernelPKfiS0_S0_iPf)
        /*0068*/ 	.word	0x0000001e


	//----- nvinfo : EIATTR_FRAME_SIZE
	.align		4
.L_17:
        /*006c*/ 	.byte	0x04, 0x11
        /*006e*/ 	.short	(.L_19 - .L_18)
	.align		4
.L_18:
        /*0070*/ 	.word	index@(_Z13linear_kernelPKfiS0_S0_iPf)
        /*0074*/ 	.word	0x00000000


	//----- nvinfo : EIATTR_REGCOUNT
	.align		4
.L_19:
        /*0078*/ 	.byte	0x04, 0x2f
        /*007a*/ 	.short	(.L_21 - .L_20)
	.align		4
.L_20:
        /*007c*/ 	.word	index@(_Z17accumulate_kernelPKfPfi)
        /*0080*/ 	.word	0x0000000a


	//----- nvinfo : EIATTR_FRAME_SIZE
	.align		4
.L_21:
        /*0084*/ 	.byte	0x04, 0x11
        /*0086*/ 	.short	(.L_23 - .L_22)
	.align		4
.L_22:
        /*0088*/ 	.word	index@(_Z17accumulate_kernelPKfPfi)
        /*008c*/ 	.word	0x00000000


	//----- nvinfo : EIATTR_REGCOUNT
	.align		4
.L_23:
        /*0090*/ 	.byte	0x04, 0x2f
        /*0092*/ 	.short	(.L_25 - .L_24)
	.align		4
.L_24:
        /*0094*/ 	.word	index@(_Z30conv2d_valid_if_batched_kernelPKfiiiiS0_S0_iiiPfS1_f)
        /*0098*/ 	.word	0x00000020


	//----- nvinfo : EIATTR_FRAME_SIZE
	.align		4
.L_25:
        /*009c*/ 	.byte	0x04, 0x11
        /*009e*/ 	.short	(.L_27 - .L_26)
	.align		4
.L_26:
        /*00a0*/ 	.word	index@($__internal_3_$__cuda_sm20_div_s64)
        /*00a4*/ 	.word	0x00000000


	//----- nvinfo : EIATTR_FRAME_SIZE
	.align		4
.L_27:
        /*00a8*/ 	.byte	0x04, 0x11
        /*00aa*/ 	.short	(.L_29 - .L_28)
	.align		4
.L_28:
        /*00ac*/ 	.word	index@(_Z30conv2d_valid_if_batched_kernelPKfiiiiS0_S0_iiiPfS1_f)
        /*00b0*/ 	.word	0x00000000


	//----- nvinfo : EIATTR_REGCOUNT
	.align		4
.L_29:
        /*00b4*/ 	.byte	0x04, 0x2f
        /*00b6*/ 	.short	(.L_31 - .L_30)
	.align		4
.L_30:
        /*00b8*/ 	.word	index@(_Z36maxpool2d_2x2_stride2_batched_kernelPKfiiiiPf)
        /*00bc*/ 	.word	0x0000001a


	//----- nvinfo : EIATTR_FRAME_SIZE
	.align		4
.L_31:
        /*00c0*/ 	.byte	0x04, 0x11
        /*00c2*/ 	.short	(.L_33 - .L_32)
	.align		4
.L_32:
        /*00c4*/ 	.word	index@($__internal_2_$__cuda_sm20_div_s64)
        /*00c8*/ 	.word	0x00000000


	//----- nvinfo : EIATTR_FRAME_SIZE
	.align		4
.L_33:
        /*00cc*/ 	.byte	0x04, 0x11
        /*00ce*/ 	.short	(.L_35 - .L_34)
	.align		4
.L_34:
        /*00d0*/ 	.word	index@(_Z36maxpool2d_2x2_stride2_batched_kernelPKfiiiiPf)
        /*00d4*/ 	.word	0x00000000


	//----- nvinfo : EIATTR_REGCOUNT
	.align		4
.L_35:
        /*00d8*/ 	.byte	0x04, 0x2f
        /*00da*/ 	.short	(.L_37 - .L_36)
	.align		4
.L_36:
        /*00dc*/ 	.word	index@(_Z24linear_if_batched_kernelPKfiiS0_S0_iPfS1_f)
        /*00e0*/ 	.word	0x00000020


	//----- nvinfo : EIATTR_FRAME_SIZE
	.align		4
.L_37:
        /*00e4*/ 	.byte	0x04, 0x11
        /*00e6*/ 	.short	(.L_39 - .L_38)
	.align		4
.L_38:
        /*00e8*/ 	.word	index@($__internal_1_$__cuda_sm20_div_s64)
        /*00ec*/ 	.word	0x00000000


	//----- nvinfo : EIATTR_FRAME_SIZE
	.align		4
.L_39:
        /*00f0*/ 	.byte	0x04, 0x11
        /*00f2*/ 	.short	(.L_41 - .L_40)
	.align		4
.L_40:
        /*00f4*/ 	.word	index@(_Z24linear_if_batched_kernelPKfiiS0_S0_iPfS1_f)
        /*00f8*/ 	.word	0x00000000


	//----- nvinfo : EIATTR_REGCOUNT
	.align		4
.L_41:
        /*00fc*/ 	.byte	0x04, 0x2f
        /*00fe*/ 	.short	(.L_43 - .L_42)
	.align		4
.L_42:
        /*0100*/ 	.word	index@(_Z27linear_accum_batched_kernelPKfiiS0_S0_iPf)
        /*0104*/ 	.word	0x00000020


	//----- nvinfo : EIATTR_FRAME_SIZE
	.align		4
.L_43:
        /*0108*/ 	.byte	0x04, 0x11
        /*010a*/ 	.short	(.L_45 - .L_44)
	.align		4
.L_44:
        /*010c*/ 	.word	index@($__internal_0_$__cuda_sm20_div_s64)
        /*0110*/ 	.word	0x00000000


	//----- nvinfo : EIATTR_FRAME_SIZE
	.align		4
.L_45:
        /*0114*/ 	.byte	0x04, 0x11
        /*0116*/ 	.short	(.L_47 - .L_46)
	.align		4
.L_46:
        /*0118*/ 	.word	index@(_Z27linear_accum_batched_kernelPKfiiS0_S0_iPf)
        /*011c*/ 	.word	0x00000000


	//----- nvinfo : EIATTR_MIN_STACK_SIZE
	.align		4
.L_47:
        /*0120*/ 	.byte	0x04, 0x12
        /*0122*/ 	.short	(.L_49 - .L_48)
	.align		4
.L_48:
        /*0124*/ 	.word	index@(_Z27linear_accum_batched_kernelPKfiiS0_S0_iPf)
        /*0128*/ 	.word	0x00000000


	//----- nvinfo : EIATTR_MIN_STACK_SIZE
	.align		4
.L_49:
        /*012c*/ 	.byte	0x04, 0x12
        /*012e*/ 	.short	(.L_51 - .L_50)
	.align		4
.L_50:
        /*0130*/ 	.word	index@(_Z24linear_if_batched_kernelPKfiiS0_S0_iPfS1_f)
        /*0134*/ 	.word	0x00000000


	//----- nvinfo : EIATTR_MIN_STACK_SIZE
	.align		4
.L_51:
        /*0138*/ 	.byte	0x04, 0x12
        /*013a*/ 	.short	(.L_53 - .L_52)
	.align		4
.L_52:
        /*013c*/ 	.word	index@(_Z36maxpool2d_2x2_stride2_batched_kernelPKfiiiiPf)
        /*0140*/ 	.word	0x00000000


	//----- nvinfo : EIATTR_MIN_STACK_SIZE
	.align		4
.L_53:
        /*0144*/ 	.byte	0x04, 0x12
        /*0146*/ 	.short	(.L_55 - .L_54)
	.align		4
.L_54:
        /*0148*/ 	.word	index@(_Z30conv2d_valid_if_batched_kernelPKfiiiiS0_S0_iiiPfS1_f)
        /*014c*/ 	.word	0x00000000


	//----- nvinfo : EIATTR_MIN_STACK_SIZE
	.align		4
.L_55:
        /*0150*/ 	.byte	0x04, 0x12
        /*0152*/ 	.short	(.L_57 - .L_56)
	.align		4
.L_56:
        /*0154*/ 	.word	index@(_Z17accumulate_kernelPKfPfi)
        /*0158*/ 	.word	0x00000000


	//----- nvinfo : EIATTR_MIN_STACK_SIZE
	.align		4
.L_57:
        /*015c*/ 	.byte	0x04, 0x12
        /*015e*/ 	.short	(.L_59 - .L_58)
	.align		4
.L_58:
        /*0160*/ 	.word	index@(_Z13linear_kernelPKfiS0_S0_iPf)
        /*0164*/ 	.word	0x00000000


	//----- nvinfo : EIATTR_MIN_STACK_SIZE
	.align		4
.L_59:
        /*0168*/ 	.byte	0x04, 0x12
        /*016a*/ 	.short	(.L_61 - .L_60)
	.align		4
.L_60:
        /*016c*/ 	.word	index@(_Z18flatten_chw_kernelPKfiiiPf)
        /*0170*/ 	.word	0x00000000


	//----- nvinfo : EIATTR_MIN_STACK_SIZE
	.align		4
.L_61:
        /*0174*/ 	.byte	0x04, 0x12
        /*0176*/ 	.short	(.L_63 - .L_62)
	.align		4
.L_62:
        /*0178*/ 	.word	index@(_Z28maxpool2d_2x2_stride2_kernelPKfiiiPf)
        /*017c*/ 	.word	0x00000000


	//----- nvinfo : EIATTR_MIN_STACK_SIZE
	.align		4
.L_63:
        /*0180*/ 	.byte	0x04, 0x12
        /*0182*/ 	.short	(.L_65 - .L_64)
	.align		4
.L_64:
        /*0184*/ 	.word	index@(_Z19conv2d_valid_kernelPKfiiiS0_S0_iiiPf)
        /*0188*/ 	.word	0x00000000


	//----- nvinfo : EIATTR_MIN_STACK_SIZE
	.align		4
.L_65:
        /*018c*/ 	.byte	0x04, 0x12
        /*018e*/ 	.short	(.L_67 - .L_66)
	.align		4
.L_66:
        /*0190*/ 	.word	index@(_Z16if_update_kernelPKfPfS1_if)
        /*0194*/ 	.word	0x00000000
.L_67:


//--------------------- .nv.compat                --------------------------
	.section	.nv.compat,"",@"SHT_CUDA_COMPAT_INFO"
	.align	4
        /*0000*/ 	.byte	0x02, 0x09, 0x00, 0x00, 0x02, 0x02, 0x01, 0x00, 0x02, 0x05, 0x05, 0x00, 0x03, 0x07, 0x01, 0x01
        /*0010*/ 	.byte	0x02, 0x03, 0x00, 0x00, 0x02, 0x06, 0x01, 0x00, 0x04, 0x0b, 0x08, 0x00, 0x09, 0x00, 0x00, 0x00
        /*0020*/ 	.byte	0x00, 0x00, 0x00, 0x00


//--------------------- .nv.info._Z27linear_accum_batched_kernelPKfiiS0_S0_iPf --------------------------
	.section	.nv.info._Z27linear_accum_batched_kernelPKfiiS0_S0_iPf,"",@"SHT_CUDA_INFO"
	.sectionflags	@""
	.align	4


	//----- nvinfo : EIATTR_CUDA_API_VERSION
	.align		4
        /*0000*/ 	.byte	0x04, 0x37
        /*0002*/ 	.short	(.L_69 - .L_68)
.L_68:
        /*0004*/ 	.word	0x00000082


	//----- nvinfo : EIATTR_KPARAM_INFO
	.align		4
.L_69:
        /*0008*/ 	.byte	0x04, 0x17
        /*000a*/ 	.short	(.L_71 - .L_70)
.L_70:
        /*000c*/ 	.word	0x00000000
        /*0010*/ 	.short	0x0006
        /*0012*/ 	.short	0x0028
        /*0014*/ 	.byte	0x00, 0xf5, 0x21, 0x00


	//----- nvinfo : EIATTR_KPARAM_INFO
	.align		4
.L_71:
        /*0018*/ 	.byte	0x04, 0x17
        /*001a*/ 	.short	(.L_73 - .L_72)
.L_72:
        /*001c*/ 	.word	0x00000000
        /*0020*/ 	.short	0x0005
        /*0022*/ 	.short	0x0020
        /*0024*/ 	.byte	0x00, 0xf0, 0x11, 0x00


	//----- nvinfo : EIATTR_KPARAM_INFO
	.align		4
.L_73:
        /*0028*/ 	.byte	0x04, 0x17
        /*002a*/ 	.short	(.L_75 - .L_74)
.L_74:
        /*002c*/ 	.word	0x00000000
        /*0030*/ 	.short	0x0004
        /*0032*/ 	.short	0x0018
        /*0034*/ 	.byte	0x00, 0xf5, 0x21, 0x00


	//----- nvinfo : EIATTR_KPARAM_INFO
	.align		4
.L_75:
        /*0038*/ 	.byte	0x04, 0x17
        /*003a*/ 	.short	(.L_77 - .L_76)
.L_76:
        /*003c*/ 	.word	0x00000000
        /*0040*/ 	.short	0x0003
        /*0042*/ 	.short	0x0010
        /*0044*/ 	.byte	0x00, 0xf5, 0x21, 0x00


	//----- nvinfo : EIATTR_KPARAM_INFO
	.align		4
.L_77:
        /*0048*/ 	.byte	0x04, 0x17
        /*004a*/ 	.short	(.L_79 - .L_78)
.L_78:
        /*004c*/ 	.word	0x00000000
        /*0050*/ 	.short	0x0002
        /*0052*/ 	.short	0x000c
        /*0054*/ 	.byte	0x00, 0xf0, 0x11, 0x00


	//----- nvinfo : EIATTR_KPARAM_INFO
	.align		4
.L_79:
        /*0058*/ 	.byte	0x04, 0x17
        /*005a*/ 	.short	(.L_81 - .L_80)
.L_80:
        /*005c*/ 	.word	0x00000000
        /*0060*/ 	.short	0x0001
        /*0062*/ 	.short	0x0008
        /*0064*/ 	.byte	0x00, 0xf0, 0x11, 0x00


	//----- nvinfo : EIATTR_KPARAM_INFO
	.align		4
.L_81:
        /*0068*/ 	.byte	0x04, 0x17
        /*006a*/ 	.short	(.L_83 - .L_82)
.L_82:
        /*006c*/ 	.word	0x00000000
        /*0070*/ 	.short	0x0000
        /*0072*/ 	.short	0x0000
        /*0074*/ 	.byte	0x00, 0xf5, 0x21, 0x00


	//----- nvinfo : EIATTR_SPARSE_MMA_MASK
	.align		4
.L_83:
        /*0078*/ 	.byte	0x03, 0x50
        /*007a*/ 	.short	0x0000


	//----- nvinfo : EIATTR_MAXREG_COUNT
	.align		4
        /*007c*/ 	.byte	0x03, 0x1b
        /*007e*/ 	.short	0x00ff


	//----- nvinfo : EIATTR_MERCURY_ISA_VERSION
	.align		4
        /*0080*/ 	.byte	0x03, 0x5f
        /*0082*/ 	.short	0x0101


	//----- nvinfo : EIATTR_VRC_CTA_INIT_COUNT
	.align		4
        /*0084*/ 	.byte	0x02, 0x4a
	.zero		1
	.zero		1


	//----- nvinfo : EIATTR_EXIT_INSTR_OFFSETS
	.align		4
        /*0088*/ 	.byte	0x04, 0x1c
        /*008a*/ 	.short	(.L_85 - .L_84)


	//   ....[0]....
.L_84:
        /*008c*/ 	.word	0x000000b0


	//   ....[1]....
        /*0090*/ 	.word	0x00000950


	//----- nvinfo : EIATTR_CRS_STACK_SIZE
	.align		4
.L_85:
        /*0094*/ 	.byte	0x04, 0x1e
        /*0096*/ 	.short	(.L_87 - .L_86)
.L_86:
        /*0098*/ 	.word	0x00000000


	//----- nvinfo : EIATTR_CBANK_PARAM_SIZE
	.align		4
.L_87:
        /*009c*/ 	.byte	0x03, 0x19
        /*009e*/ 	.short	0x0030


	//----- nvinfo : EIATTR_PARAM_CBANK
	.align		4
        /*00a0*/ 	.byte	0x04, 0x0a
        /*00a2*/ 	.short	(.L_89 - .L_88)
	.align		4
.L_88:
        /*00a4*/ 	.word	index@(.nv.constant0._Z27linear_accum_batched_kernelPKfiiS0_S0_iPf)
        /*00a8*/ 	.short	0x0380
        /*00aa*/ 	.short	0x0030


	//----- nvinfo : EIATTR_SW_WAR
	.align		4
.L_89:
        /*00ac*/ 	.byte	0x04, 0x36
        /*00ae*/ 	.short	(.L_91 - .L_90)
.L_90:
        /*00b0*/ 	.word	0x00000008
.L_91:


//--------------------- .nv.info._Z24linear_if_batched_kernelPKfiiS0_S0_iPfS1_f --------------------------
	.section	.nv.info._Z24linear_if_batched_kernelPKfiiS0_S0_iPfS1_f,"",@"SHT_CUDA_INFO"
	.sectionflags	@""
	.align	4


	//----- nvinfo : EIATTR_CUDA_API_VERSION
	.align		4
        /*0000*/ 	.byte	0x04, 0x37
        /*0002*/ 	.short	(.L_93 - .L_92)
.L_92:
        /*0004*/ 	.word	0x00000082


	//----- nvinfo : EIATTR_KPARAM_INFO
	.align		4
.L_93:
        /*0008*/ 	.byte	0x04, 0x17
        /*000a*/ 	.short	(.L_95 - .L_94)
.L_94:
        /*000c*/ 	.word	0x00000000
        /*0010*/ 	.short	0x0008
        /*0012*/ 	.short	0x0038
        /*0014*/ 	.byte	0x00, 0xf0, 0x11, 0x00


	//----- nvinfo : EIATTR_KPARAM_INFO
	.align		4
.L_95:
        /*0018*/ 	.byte	0x04, 0x17
        /*001a*/ 	.short	(.L_97 - .L_96)
.L_96:
        /*001c*/ 	.word	0x00000000
        /*0020*/ 	.short	0x0007
        /*0022*/ 	.short	0x0030
        /*0024*/ 	.byte	0x00, 0xf5, 0x21, 0x00


	//----- nvinfo : EIATTR_KPARAM_INFO
	.align		4
.L_97:
        /*0028*/ 	.byte	0x04, 0x17
        /*002a*/ 	.short	(.L_99 - .L_98)
.L_98:
        /*002c*/ 	.word	0x00000000
        /*0030*/ 	.short	0x0006
        /*0032*/ 	.short	0x0028
        /*0034*/ 	.byte	0x00, 0xf5, 0x21, 0x00


	//----- nvinfo : EIATTR_KPARAM_INFO
	.align		4
.L_99:
        /*0038*/ 	.byte	0x04, 0x17
        /*003a*/ 	.short	(.L_101 - .L_100)
.L_100:
        /*003c*/ 	.word	0x00000000
        /*0040*/ 	.short	0x0005
        /*0042*/ 	.short	0x0020
        /*0044*/ 	.byte	0x00, 0xf0, 0x11, 0x00


	//----- nvinfo : EIATTR_KPARAM_INFO
	.align		4
.L_101:
        /*0048*/ 	.byte	0x04, 0x17
        /*004a*/ 	.short	(.L_103 - .L_102)
.L_102:
        /*004c*/ 	.word	0x00000000
        /*0050*/ 	.short	0x0004
        /*0052*/ 	.short	0x0018
        /*0054*/ 	.byte	0x00, 0xf5, 0x21, 0x00


	//----- nvinfo : EIATTR_KPARAM_INFO
	.align		4
.L_103:
        /*0058*/ 	.byte	0x04, 0x17
        /*005a*/ 	.short	(.L_105 - .L_104)
.L_104:
        /*005c*/ 	.word	0x00000000
        /*0060*/ 	.short	0x0003
        /*0062*/ 	.short	0x0010
        /*0064*/ 	.byte	0x00, 0xf5, 0x21, 0x00


	//----- nvinfo : EIATTR_KPARAM_INFO
	.align		4
.L_105:
        /*0068*/ 	.byte	0x04, 0x17
        /*006a*/ 	.short	(.L_107 - .L_106)
.L_106:
        /*006c*/ 	.word	0x00000000
        /*0070*/ 	.short	0x0002
        /*0072*/ 	.short	0x000c
        /*0074*/ 	.byte	0x00, 0xf0, 0x11, 0x00


	//----- nvinfo : EIATTR_KPARAM_INFO
	.align		4
.L_107:
        /*0078*/ 	.byte	0x04, 0x17
        /*007a*/ 	.short	(.L_109 - .L_108)
.L_108:
        /*007c*/ 	.word	0x00000000
        /*0080*/ 	.short	0x0001
        /*0082*/ 	.short	0x0008
        /*0084*/ 	.byte	0x00, 0xf0, 0x11, 0x00


	//----- nvinfo : EIATTR_KPARAM_INFO
	.align		4
.L_109:
        /*0088*/ 	.byte	0x04, 0x17
        /*008a*/ 	.short	(.L_111 - .L_110)
.L_110:
        /*008c*/ 	.word	0x00000000
        /*0090*/ 	.short	0x0000
        /*0092*/ 	.short	0x0000
        /*0094*/ 	.byte	0x00, 0xf5, 0x21, 0x00


	//----- nvinfo : EIATTR_SPARSE_MMA_MASK
	.align		4
.L_111:
        /*0098*/ 	.byte	0x03, 0x50
        /*009a*/ 	.short	0x0000


	//----- nvinfo : EIATTR_MAXREG_COUNT
	.align		4
        /*009c*/ 	.byte	0x03, 0x1b
        /*009e*/ 	.short	0x00ff


	//----- nvinfo : EIATTR_MERCURY_ISA_VERSION
	.align		4
        /*00a0*/ 	.byte	0x03, 0x5f
        /*00a2*/ 	.short	0x0101


	//----- nvinfo : EIATTR_VRC_CTA_INIT_COUNT
	.align		4
        /*00a4*/ 	.byte	0x02, 0x4a
	.zero		1
	.zero		1


	//----- nvinfo : EIATTR_EXIT_INSTR_OFFSETS
	.align		4
        /*00a8*/ 	.byte	0x04, 0x1c
        /*00aa*/ 	.short	(.L_113 - .L_112)


	//   ....[0]....
.L_112:
        /*00ac*/ 	.word	0x000000b0


	//   ....[1]....
        /*00b0*/ 	.word	0x000009f0


	//----- nvinfo : EIATTR_CRS_STACK_SIZE
	.align		4
.L_113:
        /*00b4*/ 	.byte	0x04, 0x1e
        /*00b6*/ 	.short	(.L_115 - .L_114)
.L_114:
        /*00b8*/ 	.word	0x00000000


	//----- nvinfo : EIATTR_CBANK_PARAM_SIZE
	.align		4
.L_115:
        /*00bc*/ 	.byte	0x03, 0x19
        /*00be*/ 	.short	0x003c


	//----- nvinfo : EIATTR_PARAM_CBANK
	.align		4
        /*00c0*/ 	.byte	0x04, 0x0a
        /*00c2*/ 	.short	(.L_117 - .L_116)
	.align		4
.L_116:
        /*00c4*/ 	.word	index@(.nv.constant0._Z24linear_if_batched_kernelPKfiiS0_S0_iPfS1_f)
        /*00c8*/ 	.short	0x0380
        /*00ca*/ 	.short	0x003c


	//----- nvinfo : EIATTR_SW_WAR
	.align		4
.L_117:
        /*00cc*/ 	.byte	0x04, 0x36
        /*00ce*/ 	.short	(.L_119 - .L_118)
.L_118:
        /*00d0*/ 	.word	0x00000008
.L_119:


//--------------------- .nv.info._Z36maxpool2d_2x2_stride2_batched_kernelPKfiiiiPf --------------------------
	.section	.nv.info._Z36maxpool2d_2x2_stride2_batched_kernelPKfiiiiPf,"",@"SHT_CUDA_INFO"
	.sectionflags	@""
	.align	4


	//----- nvinfo : EIATTR_CUDA_API_VERSION
	.align		4
        /*0000*/ 	.byte	0x04, 0x37
        /*0002*/ 	.short	(.L_121 - .L_120)
.L_120:
        /*0004*/ 	.word	0x00000082


	//----- nvinfo : EIATTR_KPARAM_INFO
	.align		4
.L_121:
        /*0008*/ 	.byte	0x04, 0x17
        /*000a*/ 	.short	(.L_123 - .L_122)
.L_122:
        /*000c*/ 	.word	0x00000000
        /*0010*/ 	.short	0x0005
        /*0012*/ 	.short	0x0018
        /*0014*/ 	.byte	0x00, 0xf5, 0x21, 0x00


	//----- nvinfo : EIATTR_KPARAM_INFO
	.align		4
.L_123:
        /*0018*/ 	.byte	0x04, 0x17
        /*001a*/ 	.short	(.L_125 - .L_124)
.L_124:
        /*001c*/ 	.word	0x00000000
        /*0020*/ 	.short	0x0004
        /*0022*/ 	.short	0x0014
        /*0024*/ 	.byte	0x00, 0xf0, 0x11, 0x00


	//----- nvinfo : EIATTR_KPARAM_INFO
	.align		4
.L_125:
        /*0028*/ 	.byte	0x04, 0x17
        /*002a*/ 	.short	(.L_127 - .L_126)
.L_126:
        /*002c*/ 	.word	0x00000000
        /*0030*/ 	.short	0x0003
        /*0032*/ 	.short	0x0010
        /*0034*/ 	.byte	0x00, 0xf0, 0x11, 0x00


	//----- nvinfo : EIATTR_KPARAM_INFO
	.align		4
.L_127:
        /*0038*/ 	.byte	0x04, 0x17
        /*003a*/ 	.short	(.L_129 - .L_128)
.L_128:
        /*003c*/ 	.word	0x00000000
        /*0040*/ 	.short	0x0002
        /*0042*/ 	.short	0x000c
        /*0044*/ 	.byte	0x00, 0xf0, 0x11, 0x00


	//----- nvinfo : EIATTR_KPARAM_INFO
	.align		4
.L_129:
        /*0048*/ 	.byte	0x04, 0x17
        /*004a*/ 	.short	(.L_131 - .L_130)
.L_130:
        /*004c*/ 	.word	0x00000000
        /*0050*/ 	.short	0x0001
        /*0052*/ 	.short	0x0008
        /*0054*/ 	.byte	0x00, 0xf0, 0x11, 0x00


	//----- nvinfo : EIATTR_KPARAM_INFO
	.align		4
.L_131:
        /*0058*/ 	.byte	0x04, 0x17
        /*005a*/ 	.short	(.L_133 - .L_132)
.L_132:
        /*005c*/ 	.word	0x00000000
        /*0060*/ 	.short	0x0000
        /*0062*/ 	.short	0x0000
        /*0064*/ 	.byte	0x00, 0xf5, 0x21, 0x00


	//----- nvinfo : EIATTR_SPARSE_MMA_MASK
	.align		4
.L_133:
        /*0068*/ 	.byte	0x03, 0x50
        /*006a*/ 	.short	0x0000


	//----- nvinfo : EIATTR_MAXREG_COUNT
	.align		4
        /*006c*/ 	.byte	0x03, 0x1b
        /*006e*/ 	.short	0x00ff


	//----- nvinfo : EIATTR_MERCURY_ISA_VERSION
	.align		4
        /*0070*/ 	.byte	0x03, 0x5f
        /*0072*/ 	.short	0x0101


	//----- nvinfo : EIATTR_VRC_CTA_INIT_COUNT
	.align		4
        /*0074*/ 	.byte	0x02, 0x4a
	.zero		1
	.zero		1


	//----- nvinfo : EIATTR_EXIT_INSTR_OFFSETS
	.align		4
        /*0078*/ 	.byte	0x04, 0x1c
        /*007a*/ 	.short	(.L_135 - .L_134)


	//   ....[0]....
.L_134:
        /*007c*/ 	.word	0x00000190


	//   ....[1]....
        /*0080*/ 	.word	0x00000d70


	//----- nvinfo : EIATTR_CRS_STACK_SIZE
	.align		4
.L_135:
        /*0084*/ 	.byte	0x04, 0x1e
        /*0086*/ 	.short	(.L_137 - .L_136)
.L_136:
        /*0088*/ 	.word	0x00000000


	//----- nvinfo : EIATTR_CBANK_PARAM_SIZE
	.align		4
.L_137:
        /*008c*/ 	.byte	0x03, 0x19
        /*008e*/ 	.short	0x0020


	//----- nvinfo : EIATTR_PARAM_CBANK
	.align		4
        /*0090*/ 	.byte	0x04, 0x0a
        /*0092*/ 	.short	(.L_139 - .L_138)
	.align		4
.L_138:
        /*0094*/ 	.word	index@(.nv.constant0._Z36maxpool2d_2x2_stride2_batched_kernelPKfiiiiPf)
        /*0098*/ 	.short	0x0380
        /*009a*/ 	.short	0x0020


	//----- nvinfo : EIATTR_SW_WAR
	.align		4
.L_139:
        /*009c*/ 	.byte	0x04, 0x36
        /*009e*/ 	.short	(.L_141 - .L_140)
.L_140:
        /*00a0*/ 	.word	0x00000008
.L_141:


//--------------------- .nv.info._Z30conv2d_valid_if_batched_kernelPKfiiiiS0_S0_iiiPfS1_f --------------------------
	.section	.nv.info._Z30conv2d_valid_if_batched_kernelPKfiiiiS0_S0_iiiPfS1_f,"",@"SHT_CUDA_INFO"
	.sectionflags	@""
	.align	4


	//----- nvinfo : EIATTR_CUDA_API_VERSION
	.align		4
        /*0000*/ 	.byte	0x04, 0x37
        /*0002*/ 	.short	(.L_143 - .L_142)
.L_142:
        /*0004*/ 	.word	0x00000082


	//----- nvinfo : EIATTR_KPARAM_INFO
	.align		4
.L_143:
        /*0008*/ 	.byte	0x04, 0x17
        /*000a*/ 	.short	(.L_145 - .L_144)
.L_144:
        /*000c*/ 	.word	0x00000000
        /*0010*/ 	.short	0x000c
        /*0012*/ 	.short	0x0048
        /*0014*/ 	.byte	0x00, 0xf0, 0x11, 0x00


	//----- nvinfo : EIATTR_KPARAM_INFO
	.align		4
.L_145:
        /*0018*/ 	.byte	0x04, 0x17
        /*001a*/ 	.short	(.L_147 - .L_146)
.L_146:
        /*001c*/ 	.word	0x00000000
        /*0020*/ 	.short	0x000b
        /*0022*/ 	.short	0x0040
        /*0024*/ 	.byte	0x00, 0xf5, 0x21, 0x00


	//----- nvinfo : EIATTR_KPARAM_INFO
	.align		4
.L_147:
        /*0028*/ 	.byte	0x04, 0x17
        /*002a*/ 	.short	(.L_149 - .L_148)
.L_148:
        /*002c*/ 	.word	0x00000000
        /*0030*/ 	.short	0x000a
        /*0032*/ 	.short	0x0038
        /*0034*/ 	.byte	0x00, 0xf5, 0x21, 0x00


	//----- nvinfo : EIATTR_KPARAM_INFO
	.align		4
.L_149:
        /*0038*/ 	.byte	0x04, 0x17
        /*003a*/ 	.short	(.L_151 - .L_150)
.L_150:
        /*003c*/ 	.word	0x00000000
        /*0040*/ 	.short	0x0009
        /*0042*/ 	.short	0x0030
        /*0044*/ 	.byte	0x00, 0xf0, 0x11, 0x00


	//----- nvinfo : EIATTR_KPARAM_INFO
	.align		4
.L_151:
        /*0048*/ 	.byte	0x04, 0x17
        /*004a*/ 	.short	(.L_153 - .L_152)
.L_152:
        /*004c*/ 	.word	0x00000000
        /*0050*/ 	.short	0x0008
        /*0052*/ 	.short	0x002c
        /*0054*/ 	.byte	0x00, 0xf0, 0x11, 0x00


	//----- nvinfo : EIATTR_KPARAM_INFO
	.align		4
.L_153:
        /*0058*/ 	.byte	0x04, 0x17
        /*005a*/ 	.short	(.L_155 - .L_154)
.L_154:
        /*005c*/ 	.word	0x00000000
        /*0060*/ 	.short	0x0007
        /*0062*/ 	.short	0x0028
        /*0064*/ 	.byte	0x00, 0xf0, 0x11, 0x00


	//----- nvinfo : EIATTR_KPARAM_INFO
	.align		4
.L_155:
        /*0068*/ 	.byte	0x04, 0x17
        /*006a*/ 	.short	(.L_157 - .L_156)
.L_156:
        /*006c*/ 	.word	0x00000000
        /*0070*/ 	.short	0x0006
        /*0072*/ 	.short	0x0020
        /*0074*/ 	.byte	0x00, 0xf5, 0x21, 0x00


	//----- nvinfo : EIATTR_KPARAM_INFO
	.align		4
.L_157:
        /*0078*/ 	.byte	0x04, 0x17
        /*007a*/ 	.short	(.L_159 - .L_158)
.L_158:
        /*007c*/ 	.word	0x00000000
        /*0080*/ 	.short	0x0005
        /*0082*/ 	.short	0x0018
        /*0084*/ 	.byte	0x00, 0xf5, 0x21, 0x00


	//----- nvinfo : EIATTR_KPARAM_INFO
	.align		4
.L_159:
        /*0088*/ 	.byte	0x04, 0x17
        /*008a*/ 	.short	(.L_161 - .L_160)
.L_160:
        /*008c*/ 	.word	0x00000000
        /*0090*/ 	.short	0x0004
        /*0092*/ 	.short	0x0014
        /*0094*/ 	.byte	0x00, 0xf0, 0x11, 0x00


	//----- nvinfo : EIATTR_KPARAM_INFO
	.align		4
.L_161:
        /*0098*/ 	.byte	0x04, 0x17
        /*009a*/ 	.short	(.L_163 - .L_162)
.L_162:
        /*009c*/ 	.word	0x00000000
        /*00a0*/ 	.short	0x0003
        /*00a2*/ 	.short	0x0010
        /*00a4*/ 	.byte	0x00, 0xf0, 0x11, 0x00


	//----- nvinfo : EIATTR_KPARAM_INFO
	.align		4
.L_163:
        /*00a8*/ 	.byte	0x04, 0x17
        /*00aa*/ 	.short	(.L_165 - .L_164)
.L_164:
        /*00ac*/ 	.word	0x00000000
        /*00b0*/ 	.short	0x0002
        /*00b2*/ 	.short	0x000c
        /*00b4*/ 	.byte	0x00, 0xf0, 0x11, 0x00


	//----- nvinfo : EIATTR_KPARAM_INFO
	.align		4
.L_165:
        /*00b8*/ 	.byte	0x04, 0x17
        /*00ba*/ 	.short	(.L_167 - .L_166)
.L_166:
        /*00bc*/ 	.word	0x00000000
        /*00c0*/ 	.short	0x0001
        /*00c2*/ 	.short	0x0008
        /*00c4*/ 	.byte	0x00, 0xf0, 0x11, 0x00


	//----- nvinfo : EIATTR_KPARAM_INFO
	.align		4
.L_167:
        /*00c8*/ 	.byte	0x04, 0x17
        /*00ca*/ 	.short	(.L_169 - .L_168)
.L_168:
        /*00cc*/ 	.word	0x00000000
        /*00d0*/ 	.short	0x0000
        /*00d2*/ 	.short	0x0000
        /*00d4*/ 	.byte	0x00, 0xf5, 0x21, 0x00


	//----- nvinfo : EIATTR_SPARSE_MMA_MASK
	.align		4
.L_169:
        /*00d8*/ 	.byte	0x03, 0x50
        /*00da*/ 	.short	0x0000


	//----- nvinfo : EIATTR_MAXREG_COUNT
	.align		4
        /*00dc*/ 	.byte	0x03, 0x1b
        /*00de*/ 	.short	0x00ff


	//----- nvinfo : EIATTR_MERCURY_ISA_VERSION
	.align		4
        /*00e0*/ 	.byte	0x03, 0x5f
        /*00e2*/ 	.short	0x0101


	//----- nvinfo : EIATTR_VRC_CTA_INIT_COUNT
	.align		4
        /*00e4*/ 	.byte	0x02, 0x4a
	.zero		1
	.zero		1


	//----- nvinfo : EIATTR_EXIT_INSTR_OFFSETS
	.align		4
        /*00e8*/ 	.byte	0x04, 0x1c
        /*00ea*/ 	.short	(.L_171 - .L_170)


	//   ....[0]....
.L_170:
        /*00ec*/ 	.word	0x00000190


	//   ....[1]....
        /*00f0*/ 	.word	0x00001590


	//----- nvinfo : EIATTR_CRS_STACK_SIZE
	.align		4
.L_171:
        /*00f4*/ 	.byte	0x04, 0x1e
        /*00f6*/ 	.short	(.L_173 - .L_172)
.L_172:
        /*00f8*/ 	.word	0x00000000


	//----- nvinfo : EIATTR_CBANK_PARAM_SIZE
	.align		4
.L_173:
        /*00fc*/ 	.byte	0x03, 0x19
        /*00fe*/ 	.short	0x004c


	//----- nvinfo : EIATTR_PARAM_CBANK
	.align		4
        /*0100*/ 	.byte	0x04, 0x0a
        /*0102*/ 	.short	(.L_175 - .L_174)
	.align		4
.L_174:
        /*0104*/ 	.word	index@(.nv.constant0._Z30conv2d_valid_if_batched_kernelPKfiiiiS0_S0_iiiPfS1_f)
        /*0108*/ 	.short	0x0380
        /*010a*/ 	.short	0x004c


	//----- nvinfo : EIATTR_SW_WAR
	.align		4
.L_175:
        /*010c*/ 	.byte	0x04, 0x36
        /*010e*/ 	.short	(.L_177 - .L_176)
.L_176:
        /*0110*/ 	.word	0x00000008
.L_177:


//--------------------- .nv.info._Z17accumulate_kernelPKfPfi --------------------------
	.section	.nv.info._Z17accumulate_kernelPKfPfi,"",@"SHT_CUDA_INFO"
	.sectionflags	@""
	.align	4


	//----- nvinfo : EIATTR_CUDA_API_VERSION
	.align		4
        /*0000*/ 	.byte	0x04, 0x37
        /*0002*/ 	.short	(.L_179 - .L_178)
.L_178:
        /*0004*/ 	.word	0x00000082


	//----- nvinfo : EIATTR_KPARAM_INFO
	.align		4
.L_179:
        /*0008*/ 	.byte	0x04, 0x17
        /*000a*/ 	.short	(.L_181 - .L_180)
.L_180:
        /*000c*/ 	.word	0x00000000
        /*0010*/ 	.short	0x0002
        /*0012*/ 	.short	0x0010
        /*0014*/ 	.byte	0x00, 0xf0, 0x11, 0x00


	//----- nvinfo : EIATTR_KPARAM_INFO
	.align		4
.L_181:
        /*0018*/ 	.byte	0x04, 0x17
        /*001a*/ 	.short	(.L_183 - .L_182)
.L_182:
        /*001c*/ 	.word	0x00000000
        /*0020*/ 	.short	0x0001
        /*0022*/ 	.short	0x0008
        /*0024*/ 	.byte	0x00, 0xf5, 0x21, 0x00


	//----- nvinfo : EIATTR_KPARAM_INFO
	.align		4
.L_183:
        /*0028*/ 	.byte	0x04, 0x17
        /*002a*/ 	.short	(.L_185 - .L_184)
.L_184:
        /*002c*/ 	.word	0x00000000
        /*0030*/ 	.short	0x0000
        /*0032*/ 	.short	0x0000
        /*0034*/ 	.byte	0x00, 0xf5, 0x21, 0x00


	//----- nvinfo : EIATTR_SPARSE_MMA_MASK
	.align		4
.L_185:
        /*0038*/ 	.byte	0x03, 0x50
        /*003a*/ 	.short	0x0000


	//----- nvinfo : EIATTR_MAXREG_COUNT
	.align		4
        /*003c*/ 	.byte	0x03, 0x1b
        /*003e*/ 	.short	0x00ff


	//----- nvinfo : EIATTR_MERCURY_ISA_VERSION
	.align		4
        /*0040*/ 	.byte	0x03, 0x5f
        /*0042*/ 	.short	0x0101


	//----- nvinfo : EIATTR_VRC_CTA_INIT_COUNT
	.align		4
        /*0044*/ 	.byte	0x02, 0x4a
	.zero		1
	.zero		1


	//----- nvinfo : EIATTR_EXIT_INSTR_OFFSETS
	.align		4
        /*0048*/ 	.byte	0x04, 0x1c
        /*004a*/ 	.short	(.L_187 - .L_186)


	//   ....[0]....
.L_186:
        /*004c*/ 	.word	0x00000070


	//   ....[1]....
        /*0050*/ 	.word	0x00000110


	//----- nvinfo : EIATTR_CBANK_PARAM_SIZE
	.align		4
.L_187:
        /*0054*/ 	.byte	0x03, 0x19
        /*0056*/ 	.short	0x0014


	//----- nvinfo : EIATTR_PARAM_CBANK
	.align		4
        /*0058*/ 	.byte	0x04, 0x0a
        /*005a*/ 	.short	(.L_189 - .L_188)
	.align		4
.L_188:
        /*005c*/ 	.word	index@(.nv.constant0._Z17accumulate_kernelPKfPfi)
        /*0060*/ 	.short	0x0380
        /*0062*/ 	.short	0x0014


	//----- nvinfo : EIATTR_SW_WAR
	.align		4
.L_189:
        /*0064*/ 	.byte	0x04, 0x36
        /*0066*/ 	.short	(.L_191 - .L_190)
.L_190:
        /*0068*/ 	.word	0x00000008
.L_191:


//--------------------- .nv.info._Z13linear_kernelPKfiS0_S0_iPf --------------------------
	.section	.nv.info._Z13linear_kernelPKfiS0_S0_iPf,"",@"SHT_CUDA_INFO"
	.sectionflags	@""
	.align	4


	//----- nvinfo : EIATTR_CUDA_API_VERSION
	.align		4
        /*0000*/ 	.byte	0x04, 0x37
        /*0002*/ 	.short	(.L_193 - .L_192)
.L_192:
        /*0004*/ 	.word	0x00000082


	//----- nvinfo : EIATTR_KPARAM_INFO
	.align		4
.L_193:
        /*0008*/ 	.byte	0x04, 0x17
        /*000a*/ 	.short	(.L_195 - .L_194)
.L_194:
        /*000c*/ 	.word	0x00000000
        /*0010*/ 	.short	0x0005
        /*0012*/ 	.short	0x0028
        /*0014*/ 	.byte	0x00, 0xf5, 0x21, 0x00


	//----- nvinfo : EIATTR_KPARAM_INFO
	.align		4
.L_195:
        /*0018*/ 	.byte	0x04, 0x17
        /*001a*/ 	.short	(.L_197 - .L_196)
.L_196:
        /*001c*/ 	.word	0x00000000
        /*0020*/ 	.short	0x0004
        /*0022*/ 	.short	0x0020
        /*0024*/ 	.byte	0x00, 0xf0, 0x11, 0x00


	//----- nvinfo : EIATTR_KPARAM_INFO
	.align		4
.L_197:
        /*0028*/ 	.byte	0x04, 0x17
        /*002a*/ 	.short	(.L_199 - .L_198)
.L_198:
        /*002c*/ 	.word	0x00000000
        /*0030*/ 	.short	0x0003
        /*0032*/ 	.short	0x0018
        /*0034*/ 	.byte	0x00, 0xf5, 0x21, 0x00


	//----- nvinfo : EIATTR_KPARAM_INFO
	.align		4
.L_199:
        /*0038*/ 	.byte	0x04, 0x17
        /*003a*/ 	.short	(.L_201 - .L_200)
.L_200:
        /*003c*/ 	.word	0x00000000
        /*0040*/ 	.short	0x0002
        /*0042*/ 	.short	0x0010
        /*0044*/ 	.byte	0x00, 0xf5, 0x21, 0x00


	//----- nvinfo : EIATTR_KPARAM_INFO
	.align		4
.L_201:
        /*0048*/ 	.byte	0x04, 0x17
        /*004a*/ 	.short	(.L_203 - .L_202)
.L_202:
        /*004c*/ 	.word	0x00000000
        /*0050*/ 	.short	0x0001
        /*0052*/ 	.short	0x0008
        /*0054*/ 	.byte	0x00, 0xf0, 0x11, 0x00


	//----- nvinfo : EIATTR_KPARAM_INFO
	.align		4
.L_203:
        /*0058*/ 	.byte	0x04, 0x17
        /*005a*/ 	.short	(.L_205 - .L_204)
.L_204:
        /*005c*/ 	.word	0x00000000
        /*0060*/ 	.short	0x0000
        /*0062*/ 	.short	0x0000
        /*0064*/ 	.byte	0x00, 0xf5, 0x21, 0x00


	//----- nvinfo : EIATTR_SPARSE_MMA_MASK
	.align		4
.L_205:
        /*0068*/ 	.byte	0x03, 0x50
        /*006a*/ 	.short	0x0000


	//----- nvinfo : EIATTR_MAXREG_COUNT
	.align		4
        /*006c*/ 	.byte	0x03, 0x1b
        /*006e*/ 	.short	0x00ff


	//----- nvinfo : EIATTR_MERCURY_ISA_VERSION
	.align		4
        /*0070*/ 	.byte	0x03, 0x5f
        /*0072*/ 	.short	0x0101


	//----- nvinfo : EIATTR_VRC_CTA_INIT_COUNT
	.align		4
        /*0074*/ 	.byte	0x02, 0x4a
	.zero		1
	.zero		1


	//----- nvinfo : EIATTR_EXIT_INSTR_OFFSETS
	.align		4
        /*0078*/ 	.byte	0x04, 0x1c
        /*007a*/ 	.short	(.L_207 - .L_206)


	//   ....[0]....
.L_206:
        /*007c*/ 	.word	0x00000070


	//   ....[1]....
        /*0080*/ 	.word	0x00000ae0


	//----- nvinfo : EIATTR_CBANK_PARAM_SIZE
	.align		4
.L_207:
        /*0084*/ 	.byte	0x03, 0x19
        /*0086*/ 	.short	0x0030


	//----- nvinfo : EIATTR_PARAM_CBANK
	.align		4
        /*0088*/ 	.byte	0x04, 0x0a
        /*008a*/ 	.short	(.L_209 - .L_208)
	.align		4
.L_208:
        /*008c*/ 	.word	index@(.nv.constant0._Z13linear_kernelPKfiS0_S0_iPf)
        /*0090*/ 	.short	0x0380
        /*0092*/ 	.short	0x0030


	//----- nvinfo : EIATTR_SW_WAR
	.align		4
.L_209:
        /*0094*/ 	.byte	0x04, 0x36
        /*0096*/ 	.short	(.L_211 - .L_210)
.L_210:
        /*0098*/ 	.word	0x00000008
.L_211:


//--------------------- .nv.info._Z18flatten_chw_kernelPKfiiiPf --------------------------
	.section	.nv.info._Z18flatten_chw_kernelPKfiiiPf,"",@"SHT_CUDA_INFO"
	.sectionflags	@""
	.align	4


	//----- nvinfo : EIATTR_CUDA_API_VERSION
	.align		4
        /*0000*/ 	.byte	0x04, 0x37
        /*0002*/ 	.short	(.L_213 - .L_212)
.L_212:
        /*0004*/ 	.word	0x00000082


	//----- nvinfo : EIATTR_KPARAM_INFO
	.align		4
.L_213:
        /*0008*/ 	.byte	0x04, 0x17
        /*000a*/ 	.short	(.L_215 - .L_214)
.L_214:
        /*000c*/ 	.word	0x00000000
        /*0010*/ 	.short	0x0004
        /*0012*/ 	.short	0x0018
        /*0014*/ 	.byte	0x00, 0xf5, 0x21, 0x00


	//----- nvinfo : EIATTR_KPARAM_INFO
	.align		4
.L_215:
        /*0018*/ 	.byte	0x04, 0x17
        /*001a*/ 	.short	(.L_217 - .L_216)
.L_216:
        /*001c*/ 	.word	0x00000000
        /*0020*/ 	.short	0x0003
        /*0022*/ 	.short	0x0010
        /*0024*/ 	.byte	0x00, 0xf0, 0x11, 0x00


	//----- nvinfo : EIATTR_KPARAM_INFO
	.align		4
.L_217:
        /*0028*/ 	.byte	0x04, 0x17
        /*002a*/ 	.short	(.L_219 - .L_218)
.L_218:
        /*002c*/ 	.word	0x00000000
        /*0030*/ 	.short	0x0002
        /*0032*/ 	.short	0x000c
        /*0034*/ 	.byte	0x00, 0xf0, 0x11, 0x00


	//----- nvinfo : EIATTR_KPARAM_INFO
	.align		4
.L_219:
        /*0038*/ 	.byte	0x04, 0x17
        /*003a*/ 	.short	(.L_221 - .L_220)
.L_220:
        /*003c*/ 	.word	0x00000000
        /*0040*/ 	.short	0x0001
        /*0042*/ 	.short	0x0008
        /*0044*/ 	.byte	0x00, 0xf0, 0x11, 0x00


	//----- nvinfo : EIATTR_KPARAM_INFO
	.align		4
.L_221:
        /*0048*/ 	.byte	0x04, 0x17
        /*004a*/ 	.short	(.L_223 - .L_222)
.L_222:
        /*004c*/ 	.word	0x00000000
        /*0050*/ 	.short	0x0000
        /*0052*/ 	.short	0x0000
        /*0054*/ 	.byte	0x00, 0xf5, 0x21, 0x00


	//----- nvinfo : EIATTR_SPARSE_MMA_MASK
	.align		4
.L_223:
        /*0058*/ 	.byte	0x03, 0x50
        /*005a*/ 	.short	0x0000


	//----- nvinfo : EIATTR_MAXREG_COUNT
	.align		4
        /*005c*/ 	.byte	0x03, 0x1b
        /*005e*/ 	.short	0x00ff


	//----- nvinfo : EIATTR_MERCURY_ISA_VERSION
	.align		4
        /*0060*/ 	.byte	0x03, 0x5f
        /*0062*/ 	.short	0x0101


	//----- nvinfo : EIATTR_VRC_CTA_INIT_COUNT
	.align		4
        /*0064*/ 	.byte	0x02, 0x4a
	.zero		1
	.zero		1


	//----- nvinfo : EIATTR_EXIT_INSTR_OFFSETS
	.align		4
        /*0068*/ 	.byte	0x04, 0x1c
        /*006a*/ 	.short	(.L_225 - .L_224)


	//   ....[0]....
.L_224:
        /*006c*/ 	.word	0x000000a0


	//   ....[1]....
        /*0070*/ 	.word	0x00000120


	//----- nvinfo : EIATTR_CBANK_PARAM_SIZE
	.align		4
.L_225:
        /*0074*/ 	.byte	0x03, 0x19
        /*0076*/ 	.short	0x0020


	//----- nvinfo : EIATTR_PARAM_CBANK
	.align		4
        /*0078*/ 	.byte	0x04, 0x0a
        /*007a*/ 	.short	(.L_227 - .L_226)
	.align		4
.L_226:
        /*007c*/ 	.word	index@(.nv.constant0._Z18flatten_chw_kernelPKfiiiPf)
        /*0080*/ 	.short	0x0380
        /*0082*/ 	.short	0x0020


	//----- nvinfo : EIATTR_SW_WAR
	.align		4
.L_227:
        /*0084*/ 	.byte	0x04, 0x36
        /*0086*/ 	.short	(.L_229 - .L_228)
.L_228:
        /*0088*/ 	.word	0x00000008
.L_229:


//--------------------- .nv.info._Z28maxpool2d_2x2_stride2_kernelPKfiiiPf --------------------------
	.section	.nv.info._Z28maxpool2d_2x2_stride2_kernelPKfiiiPf,"",@"SHT_CUDA_INFO"
	.sectionflags	@""
	.align	4


	//----- nvinfo : EIATTR_CUDA_API_VERSION
	.align		4
        /*0000*/ 	.byte	0x04, 0x37
        /*0002*/ 	.short	(.L_231 - .L_230)
.L_230:
        /*0004*/ 	.word	0x00000082


	//----- nvinfo : EIATTR_KPARAM_INFO
	.align		4
.L_231:
        /*0008*/ 	.byte	0x04, 0x17
        /*000a*/ 	.short	(.L_233 - .L_232)
.L_232:
        /*000c*/ 	.word	0x00000000
        /*0010*/ 	.short	0x0004
        /*0012*/ 	.short	0x0018
        /*0014*/ 	.byte	0x00, 0xf5, 0x21, 0x00


	//----- nvinfo : EIATTR_KPARAM_INFO
	.align		4
.L_233:
        /*0018*/ 	.byte	0x04, 0x17
        /*001a*/ 	.short	(.L_235 - .L_234)
.L_234:
        /*001c*/ 	.word	0x00000000
        /*0020*/ 	.short	0x0003
        /*0022*/ 	.short	0x0010
        /*0024*/ 	.byte	0x00, 0xf0, 0x11, 0x00


	//----- nvinfo : EIATTR_KPARAM_INFO
	.align		4
.L_235:
        /*0028*/ 	.byte	0x04, 0x17
        /*002a*/ 	.short	(.L_237 - .L_236)
.L_236:
        /*002c*/ 	.word	0x00000000
        /*0030*/ 	.short	0x0002
        /*0032*/ 	.short	0x000c
        /*0034*/ 	.byte	0x00, 0xf0, 0x11, 0x00


	//----- nvinfo : EIATTR_KPARAM_INFO
	.align		4
.L_237:
        /*0038*/ 	.byte	0x04, 0x17
        /*003a*/ 	.short	(.L_239 - .L_238)
.L_238:
        /*003c*/ 	.word	0x00000000
        /*0040*/ 	.short	0x0001
        /*0042*/ 	.short	0x0008
        /*0044*/ 	.byte	0x00, 0xf0, 0x11, 0x00


	//----- nvinfo : EIATTR_KPARAM_INFO
	.align		4
.L_239:
        /*0048*/ 	.byte	0x04, 0x17
        /*004a*/ 	.short	(.L_241 - .L_240)
.L_240:
        /*004c*/ 	.word	0x00000000
        /*0050*/ 	.short	0x0000
        /*0052*/ 	.short	0x0000
        /*0054*/ 	.byte	0x00, 0xf5, 0x21, 0x00


	//----- nvinfo : EIATTR_SPARSE_MMA_MASK
	.align		4
.L_241:
        /*0058*/ 	.byte	0x03, 0x50
        /*005a*/ 	.short	0x0000


	//----- nvinfo : EIATTR_MAXREG_COUNT
	.align		4
        /*005c*/ 	.byte	0x03, 0x1b
        /*005e*/ 	.short	0x00ff


	//----- nvinfo : EIATTR_MERCURY_ISA_VERSION
	.align		4
        /*0060*/ 	.byte	0x03, 0x5f
        /*0062*/ 	.short	0x0101


	//----- nvinfo : EIATTR_VRC_CTA_INIT_COUNT
	.align		4
        /*0064*/ 	.byte	0x02, 0x4a
	.zero		1
	.zero		1


	//----- nvinfo : EIATTR_EXIT_INSTR_OFFSETS
	.align		4
        /*0068*/ 	.byte	0x04, 0x1c
        /*006a*/ 	.short	(.L_243 - .L_242)


	//   ....[0]....
.L_242:
        /*006c*/ 	.word	0x000000e0


	//   ....[1]....
        /*0070*/ 	.word	0x000005e0


	//----- nvinfo : EIATTR_CBANK_PARAM_SIZE
	.align		4
.L_243:
        /*0074*/ 	.byte	0x03, 0x19
        /*0076*/ 	.short	0x0020


	//----- nvinfo : EIATTR_PARAM_CBANK
	.align		4
        /*0078*/ 	.byte	0x04, 0x0a
        /*007a*/ 	.short	(.L_245 - .L_244)
	.align		4
.L_244:
        /*007c*/ 	.word	index@(.nv.constant0._Z28maxpool2d_2x2_stride2_kernelPKfiiiPf)
        /*0080*/ 	.short	0x0380
        /*0082*/ 	.short	0x0020


	//----- nvinfo : EIATTR_SW_WAR
	.align		4
.L_245:
        /*0084*/ 	.byte	0x04, 0x36
        /*0086*/ 	.short	(.L_247 - .L_246)
.L_246:
        /*0088*/ 	.word	0x00000008
.L_247:


//--------------------- .nv.info._Z19conv2d_valid_kernelPKfiiiS0_S0_iiiPf --------------------------
	.section	.nv.info._Z19conv2d_valid_kernelPKfiiiS0_S0_iiiPf,"",@"SHT_CUDA_INFO"
	.sectionflags	@""
	.align	4


	//----- nvinfo : EIATTR_CUDA_API_VERSION
	.align		4
        /*0000*/ 	.byte	0x04, 0x37
        /*0002*/ 	.short	(.L_249 - .L_248)
.L_248:
        /*0004*/ 	.word	0x00000082


	//----- nvinfo : EIATTR_KPARAM_INFO
	.align		4
.L_249:
        /*0008*/ 	.byte	0x04, 0x17
        /*000a*/ 	.short	(.L_251 - .L_250)
.L_250:
        /*000c*/ 	.word	0x00000000
        /*0010*/ 	.short	0x0009
        /*0012*/ 	.short	0x0038
        /*0014*/ 	.byte	0x00, 0xf5, 0x21, 0x00


	//----- nvinfo : EIATTR_KPARAM_INFO
	.align		4
.L_251:
        /*0018*/ 	.byte	0x04, 0x17
        /*001a*/ 	.short	(.L_253 - .L_252)
.L_252:
        /*001c*/ 	.word	0x00000000
        /*0020*/ 	.short	0x0008
        /*0022*/ 	.short	0x0030
        /*0024*/ 	.byte	0x00, 0xf0, 0x11, 0x00


	//----- nvinfo : EIATTR_KPARAM_INFO
	.align		4
.L_253:
        /*0028*/ 	.byte	0x04, 0x17
        /*002a*/ 	.short	(.L_255 - .L_254)
.L_254:
        /*002c*/ 	.word	0x00000000
        /*0030*/ 	.short	0x0007
        /*0032*/ 	.short	0x002c
        /*0034*/ 	.byte	0x00, 0xf0, 0x11, 0x00


	//----- nvinfo : EIATTR_KPARAM_INFO
	.align		4
.L_255:
        /*0038*/ 	.byte	0x04, 0x17
        /*003a*/ 	.short	(.L_257 - .L_256)
.L_256:
        /*003c*/ 	.word	0x00000000
        /*0040*/ 	.short	0x0006
        /*0042*/ 	.short	0x0028
        /*0044*/ 	.byte	0x00, 0xf0, 0x11, 0x00


	//----- nvinfo : EIATTR_KPARAM_INFO
	.align		4
.L_257:
        /*0048*/ 	.byte	0x04, 0x17
        /*004a*/ 	.short	(.L_259 - .L_258)
.L_258:
        /*004c*/ 	.word	0x00000000
        /*0050*/ 	.short	0x0005
        /*0052*/ 	.short	0x0020
        /*0054*/ 	.byte	0x00, 0xf5, 0x21, 0x00


	//----- nvinfo : EIATTR_KPARAM_INFO
	.align		4
.L_259:
        /*0058*/ 	.byte	0x04, 0x17
        /*005a*/ 	.short	(.L_261 - .L_260)
.L_260:
        /*005c*/ 	.word	0x00000000
        /*0060*/ 	.short	0x0004
        /*0062*/ 	.short	0x0018
        /*0064*/ 	.byte	0x00, 0xf5, 0x21, 0x00


	//----- nvinfo : EIATTR_KPARAM_INFO
	.align		4
.L_261:
        /*0068*/ 	.byte	0x04, 0x17
        /*006a*/ 	.short	(.L_263 - .L_262)
.L_262:
        /*006c*/ 	.word	0x00000000
        /*0070*/ 	.short	0x0003
        /*0072*/ 	.short	0x0010
        /*0074*/ 	.byte	0x00, 0xf0, 0x11, 0x00


	//----- nvinfo : EIATTR_KPARAM_INFO
	.align		4
.L_263:
        /*0078*/ 	.byte	0x04, 0x17
        /*007a*/ 	.short	(.L_265 - .L_264)
.L_264:
        /*007c*/ 	.word	0x00000000
        /*0080*/ 	.short	0x0002
        /*0082*/ 	.short	0x000c
        /*0084*/ 	.byte	0x00, 0xf0, 0x11, 0x00


	//----- nvinfo : EIATTR_KPARAM_INFO
	.align		4
.L_265:
        /*0088*/ 	.byte	0x04, 0x17
        /*008a*/ 	.short	(.L_267 - .L_266)
.L_266:
        /*008c*/ 	.word	0x00000000
        /*0090*/ 	.short	0x0001
        /*0092*/ 	.short	0x0008
        /*0094*/ 	.byte	0x00, 0xf0, 0x11, 0x00


	//----- nvinfo : EIATTR_KPARAM_INFO
	.align		4
.L_267:
        /*0098*/ 	.byte	0x04, 0x17
        /*009a*/ 	.short	(.L_269 - .L_268)
.L_268:
        /*009c*/ 	.word	0x00000000
        /*00a0*/ 	.short	0x0000
        /*00a2*/ 	.short	0x0000
        /*00a4*/ 	.byte	0x00, 0xf5, 0x21, 0x00


	//----- nvinfo : EIATTR_SPARSE_MMA_MASK
	.align		4
.L_269:
        /*00a8*/ 	.byte	0x03, 0x50
        /*00aa*/ 	.short	0x0000


	//----- nvinfo : EIATTR_MAXREG_COUNT
	.align		4
        /*00ac*/ 	.byte	0x03, 0x1b
        /*00ae*/ 	.short	0x00ff


	//----- nvinfo : EIATTR_MERCURY_ISA_VERSION
	.align		4
        /*00b0*/ 	.byte	0x03, 0x5f
        /*00b2*/ 	.short	0x0101


	//----- nvinfo : EIATTR_VRC_CTA_INIT_COUNT
	.align		4
        /*00b4*/ 	.byte	0x02, 0x4a
	.zero		1
	.zero		1


	//----- nvinfo : EIATTR_EXIT_INSTR_OFFSETS
	.align		4
        /*00b8*/ 	.byte	0x04, 0x1c
        /*00ba*/ 	.short	(.L_271 - .L_270)


	//   ....[0]....
.L_270:
        /*00bc*/ 	.word	0x000000e0


	//   ....[1]....
        /*00c0*/ 	.word	0x00001080


	//----- nvinfo : EIATTR_CBANK_PARAM_SIZE
	.align		4
.L_271:
        /*00c4*/ 	.byte	0x03, 0x19
        /*00c6*/ 	.short	0x0040


	//----- nvinfo : EIATTR_PARAM_CBANK
	.align		4
        /*00c8*/ 	.byte	0x04, 0x0a
        /*00ca*/ 	.short	(.L_273 - .L_272)
	.align		4
.L_272:
        /*00cc*/ 	.word	index@(.nv.constant0._Z19conv2d_valid_kernelPKfiiiS0_S0_iiiPf)
        /*00d0*/ 	.short	0x0380
        /*00d2*/ 	.short	0x0040


	//----- nvinfo : EIATTR_SW_WAR
	.align		4
.L_273:
        /*00d4*/ 	.byte	0x04, 0x36
        /*00d6*/ 	.short	(.L_275 - .L_274)
.L_274:
        /*00d8*/ 	.word	0x00000008
.L_275:


//--------------------- .nv.info._Z16if_update_kernelPKfPfS1_if --------------------------
	.section	.nv.info._Z16if_update_kernelPKfPfS1_if,"",@"SHT_CUDA_INFO"
	.sectionflags	@""
	.align	4


	//----- nvinfo : EIATTR_CUDA_API_VERSION
	.align		4
        /*0000*/ 	.byte	0x04, 0x37
        /*0002*/ 	.short	(.L_277 - .L_276)
.L_276:
        /*0004*/ 	.word	0x00000082


	//----- nvinfo : EIATTR_KPARAM_INFO
	.align		4
.L_277:
        /*0008*/ 	.byte	0x04, 0x17
        /*000a*/ 	.short	(.L_279 - .L_278)
.L_278:
        /*000c*/ 	.word	0x00000000
        /*0010*/ 	.short	0x0004
        /*0012*/ 	.short	0x001c
        /*0014*/ 	.byte	0x00, 0xf0, 0x11, 0x00


	//----- nvinfo : EIATTR_KPARAM_INFO
	.align		4
.L_279:
        /*0018*/ 	.byte	0x04, 0x17
        /*001a*/ 	.short	(.L_281 - .L_280)
.L_280:
        /*001c*/ 	.word	0x00000000
        /*0020*/ 	.short	0x0003
        /*0022*/ 	.short	0x0018
        /*0024*/ 	.byte	0x00, 0xf0, 0x11, 0x00


	//----- nvinfo : EIATTR_KPARAM_INFO
	.align		4
.L_281:
        /*0028*/ 	.byte	0x04, 0x17
        /*002a*/ 	.short	(.L_283 - .L_282)
.L_282:
        /*002c*/ 	.word	0x00000000
        /*0030*/ 	.short	0x0002
        /*0032*/ 	.short	0x0010
        /*0034*/ 	.byte	0x00, 0xf5, 0x21, 0x00


	//----- nvinfo : EIATTR_KPARAM_INFO
	.align		4
.L_283:
        /*0038*/ 	.byte	0x04, 0x17
        /*003a*/ 	.short	(.L_285 - .L_284)
.L_284:
        /*003c*/ 	.word	0x00000000
        /*0040*/ 	.short	0x0001
        /*0042*/ 	.short	0x0008
        /*0044*/ 	.byte	0x00, 0xf5, 0x21, 0x00


	//----- nvinfo : EIATTR_KPARAM_INFO
	.align		4
.L_285:
        /*0048*/ 	.byte	0x04, 0x17
        /*004a*/ 	.short	(.L_287 - .L_286)
.L_286:
        /*004c*/ 	.word	0x00000000
        /*0050*/ 	.short	0x0000
        /*0052*/ 	.short	0x0000
        /*0054*/ 	.byte	0x00, 0xf5, 0x21, 0x00


	//----- nvinfo : EIATTR_SPARSE_MMA_MASK
	.align		4
.L_287:
        /*0058*/ 	.byte	0x03, 0x50
        /*005a*/ 	.short	0x0000


	//----- nvinfo : EIATTR_MAXREG_COUNT
	.align		4
        /*005c*/ 	.byte	0x03, 0x1b
        /*005e*/ 	.short	0x00ff


	//----- nvinfo : EIATTR_MERCURY_ISA_VERSION
	.align		4
        /*0060*/ 	.byte	0x03, 0x5f
        /*0062*/ 	.short	0x0101


	//----- nvinfo : EIATTR_VRC_CTA_INIT_COUNT
	.align		4
        /*0064*/ 	.byte	0x02, 0x4a
	.zero		1
	.zero		1


	//----- nvinfo : EIATTR_EXIT_INSTR_OFFSETS
	.align		4
        /*0068*/ 	.byte	0x04, 0x1c
        /*006a*/ 	.short	(.L_289 - .L_288)


	//   ....[0]....
.L_288:
        /*006c*/ 	.word	0x00000070


	//   ....[1]....
        /*0070*/ 	.word	0x00000180


	//----- nvinfo : EIATTR_CBANK_PARAM_SIZE
	.align		4
.L_289:
        /*0074*/ 	.byte	0x03, 0x19
        /*0076*/ 	.short	0x0020


	//----- nvinfo : EIATTR_PARAM_CBANK
	.align		4
        /*0078*/ 	.byte	0x04, 0x0a
        /*007a*/ 	.short	(.L_291 - .L_290)
	.align		4
.L_290:
        /*007c*/ 	.word	index@(.nv.constant0._Z16if_update_kernelPKfPfS1_if)
        /*0080*/ 	.short	0x0380
        /*0082*/ 	.short	0x0020


	//----- nvinfo : EIATTR_SW_WAR
	.align		4
.L_291:
        /*0084*/ 	.byte	0x04, 0x36
        /*0086*/ 	.short	(.L_293 - .L_292)
.L_292:
        /*0088*/ 	.word	0x00000008
.L_293:


//--------------------- .nv.callgraph             --------------------------
	.section	.nv.callgraph,"",@"SHT_CUDA_CALLGRAPH"
	.align	4
	.sectionentsize	8
	.align		4
        /*0000*/ 	.word	0x00000000
	.align		4
        /*0004*/ 	.word	0xffffffff
	.align		4
        /*0008*/ 	.word	0x00000000
	.align		4
        /*000c*/ 	.word	0xfffffffe
	.align		4
        /*0010*/ 	.word	0x00000000
	.align		4
        /*0014*/ 	.word	0xfffffffd
	.align		4
        /*0018*/ 	.word	0x00000000
	.align		4
        /*001c*/ 	.word	0xfffffffc


//--------------------- .text._Z27linear_accum_batched_kernelPKfiiS0_S0_iPf --------------------------
	.section	.text._Z27linear_accum_batched_kernelPKfiiS0_S0_iPf,"ax",@progbits
	.align	128
        .global         _Z27linear_accum_batched_kernelPKfiiS0_S0_iPf
        .type           _Z27linear_accum_batched_kernelPKfiiS0_S0_iPf,@function
        .size           _Z27linear_accum_batched_kernelPKfiiS0_S0_iPf,(.L_x_63 - _Z27linear_accum_batched_kernelPKfiiS0_S0_iPf)
        .other          _Z27linear_accum_batched_kernelPKfiiS0_S0_iPf,@"STO_CUDA_ENTRY STV_DEFAULT"
_Z27linear_accum_batched_kernelPKfiiS0_S0_iPf:
.text._Z27linear_accum_batched_kernelPKfiiS0_S0_iPf:
[----:B------:R-:W-:Y:S01]  /*0000*/  LDC R1, c[0x0][0x37c] ;  /* 0x0000df00ff017b82 */ /* 0x000fe20000000800 */
[----:B------:R-:W0:Y:S07]  /*0010*/  S2R R2, SR_TID.X ;  /* 0x0000000000027919 */ /* 0x000e2e0000002100 */
[----:B------:R-:W0:Y:S01]  /*0020*/  S2UR UR6, SR_CTAID.X ;  /* 0x00000000000679c3 */ /* 0x000e220000002500 */
[----:B------:R-:W1:Y:S01]  /*0030*/  LDCU UR7, c[0x0][0x3a0] ;  /* 0x00007400ff0777ac */ /* 0x000e620008000800 */
[----:B------:R-:W-:Y:S01]  /*0040*/  IMAD.MOV.U32 R3, RZ, RZ, RZ ;  /* 0x000000ffff037224 */ /* 0x000fe200078e00ff */
[----:B------:R-:W1:Y:S05]  /*0050*/  LDCU UR4, c[0x0][0x388] ;  /* 0x00007100ff0477ac */ /* 0x000e6a0008000800 */
[----:B------:R-:W0:Y:S01]  /*0060*/  LDC R5, c[0x0][0x360] ;  /* 0x0000d800ff057b82 */ /* 0x000e220000000800 */
[----:B-1----:R-:W-:Y:S01]  /*0070*/  UIMAD.WIDE UR4, UR7, UR4, URZ ;  /* 0x00000004070472a5 */ /* 0x002fe2000f8e02ff */
[----:B0-----:R-:W-:-:S05]  /*0080*/  IMAD.WIDE.U32 R2, R5, UR6, R2 ;  /* 0x0000000605027c25 */ /* 0x001fca000f8e0002 */
[----:B------:R-:W-:-:S04]  /*0090*/  ISETP.GE.U32.AND P0, PT, R2, UR4, PT ;  /* 0x0000000402007c0c */ /* 0x000fc8000bf06070 */
[----:B------:R-:W-:-:S13]  /*00a0*/  ISETP.GE.AND.EX P0, PT, R3, UR5, PT, P0 ;  /* 0x0000000503007c0c */ /* 0x000fda000bf06300 */
[----:B------:R-:W-:Y:S05]  /*00b0*/  @P0 EXIT ;  /* 0x000000000000094d */ /* 0x000fea0003800000 */
[----:B------:R-:W-:Y:S01]  /*00c0*/  USHF.R.S32.HI UR6, URZ, 0x1f, UR7 ;  /* 0x0000001fff067899 */ /* 0x000fe20008011407 */
[----:B------:R-:W-:Y:S05]  /*00d0*/  BSSY.RECONVERGENT B0, `(.L_x_0) ;  /* 0x0000025000007945 */ /* 0x000fea0003800200 */
[----:B------:R-:W-:-:S04]  /*00e0*/  LOP3.LUT R0, R3, UR6, RZ, 0xfc, !PT ;  /* 0x0000000603007c12 */ /* 0x000fc8000f8efcff */
[----:B------:R-:W-:-:S13]  /*00f0*/  ISETP.NE.U32.AND P0, PT, R0, RZ, PT ;  /* 0x000000ff0000720c */ /* 0x000fda0003f05070 */
[----:B------:R-:W-:Y:S05]  /*0100*/  @P0 BRA `(.L_x_1) ;  /* 0x00000000005c0947 */ /* 0x000fea0003800000 */
[----:B------:R-:W0:Y:S01]  /*0110*/  I2F.U32.RP R0, UR7 ;  /* 0x0000000700007d06 */ /* 0x000e220008209000 */
[----:B------:R-:W-:Y:S01]  /*0120*/  ISETP.NE.U32.AND P2, PT, RZ, UR7, PT ;  /* 0x00000007ff007c0c */ /* 0x000fe2000bf45070 */
[----:B------:R-:W-:-:S06]  /*0130*/  IMAD.MOV.U32 R17, RZ, RZ, RZ ;  /* 0x000000ffff117224 */ /* 0x000fcc00078e00ff */
[----:B0-----:R-:W0:Y:S02]  /*0140*/  MUFU.RCP R0, R0 ;  /* 0x0000000000007308 */ /* 0x001e240000001000 */
[----:B0-----:R-:W-:-:S06]  /*0150*/  VIADD R4, R0, 0xffffffe ;  /* 0x0ffffffe00047836 */ /* 0x001fcc0000000000 */
[----:B------:R0:W1:Y:S02]  /*0160*/  F2I.FTZ.U32.TRUNC.NTZ R5, R4 ;  /* 0x0000000400057305 */ /* 0x000064000021f000 */
[----:B0-----:R-:W-:Y:S01]  /*0170*/  IMAD.MOV.U32 R4, RZ, RZ, RZ ;  /* 0x000000ffff047224 */ /* 0x001fe200078e00ff */
[----:B-1----:R-:W-:-:S05]  /*0180*/  IADD3 R7, PT, PT, RZ, -R5, RZ ;  /* 0x80000005ff077210 */ /* 0x002fca0007ffe0ff */
[----:B------:R-:W-:-:S04]  /*0190*/  IMAD R7, R7, UR7, RZ ;  /* 0x0000000707077c24 */ /* 0x000fc8000f8e02ff */
[----:B------:R-:W-:-:S06]  /*01a0*/  IMAD.HI.U32 R5, R5, R7, R4 ;  /* 0x0000000705057227 */ /* 0x000fcc00078e0004 */
[----:B------:R-:W-:-:S04]  /*01b0*/  IMAD.HI.U32 R5, R5, R2, RZ ;  /* 0x0000000205057227 */ /* 0x000fc800078e00ff */
[----:B------:R-:W-:-:S04]  /*01c0*/  IMAD.MOV R7, RZ, RZ, -R5 ;  /* 0x000000ffff077224 */ /* 0x000fc800078e0a05 */
[----:B------:R-:W-:-:S05]  /*01d0*/  IMAD R6, R7, UR7, R2 ;  /* 0x0000000707067c24 */ /* 0x000fca000f8e0202 */
[----:B------:R-:W-:-:S13]  /*01e0*/  ISETP.GE.U32.AND P0, PT, R6, UR7, PT ;  /* 0x0000000706007c0c */ /* 0x000fda000bf06070 */
[----:B------:R-:W-:Y:S01]  /*01f0*/  @P0 IADD3 R6, PT, PT, R6, -UR7, RZ ;  /* 0x8000000706060c10 */ /* 0x000fe2000fffe0ff */
[----:B------:R-:W-:-:S03]  /*0200*/  @P0 VIADD R5, R5, 0x1 ;  /* 0x0000000105050836 */ /* 0x000fc60000000000 */
[----:B------:R-:W-:-:S13]  /*0210*/  ISETP.GE.U32.AND P1, PT, R6, UR7, PT ;  /* 0x0000000706007c0c */ /* 0x000fda000bf26070 */
[----:B------:R-:W-:Y:S01]  /*0220*/  @P1 VIADD R5, R5, 0x1 ;  /* 0x0000000105051836 */ /* 0x000fe20000000000 */
[----:B------:R-:W-:-:S04]  /*0230*/  @!P2 LOP3.LUT R5, RZ, UR7, RZ, 0x33, !PT ;  /* 0x00000007ff05ac12 */ /* 0x000fc8000f8e33ff */
[----:B------:R-:W-:Y:S01]  /*0240*/  IADD3 R7, PT, PT, -R5, RZ, RZ ;  /* 0x000000ff05077210 */ /* 0x000fe20007ffe1ff */
[----:B------:R-:W-:-:S04]  /*0250*/  IMAD.MOV.U32 R6, RZ, RZ, R5 ;  /* 0x000000ffff067224 */ /* 0x000fc800078e0005 */
[----:B------:R-:W-:Y:S01]  /*0260*/  IMAD R0, R7, UR7, R2 ;  /* 0x0000000707007c24 */ /* 0x000fe2000f8e0202 */
[----:B------:R-:W-:Y:S06]  /*0270*/  BRA `(.L_x_2) ;  /* 0x0000000000287947 */ /* 0x000fec0003800000 */
.L_x_1:
[----:B------:R-:W-:-:S07]  /*0280*/  MOV R0, 0x2a0 ;  /* 0x000002a000007802 */ /* 0x000fce0000000f00 */
[----:B------:R-:W-:Y:S05]  /*0290*/  CALL.REL.NOINC `($__internal_0_$__cuda_sm20_div_s64) ;  /* 0x0000000400b07944 */ /* 0x000fea0003c00000 */
[----:B------:R-:W0:Y:S01]  /*02a0*/  LDCU UR4, c[0x0][0x3a0] ;  /* 0x00007400ff0477ac */ /* 0x000e220008000800 */
[----:B------:R-:W-:-:S04]  /*02b0*/  IADD3 R17, P0, PT, RZ, -R6, RZ ;  /* 0x80000006ff117210 */ /* 0x000fc80007f1e0ff */
[----:B------:R-:W-:-:S05]  /*02c0*/  IADD3.X R0, PT, PT, RZ, ~R7, RZ, P0, !PT ;  /* 0x80000007ff007210 */ /* 0x000fca00007fe4ff */
[----:B0-----:R-:W-:Y:S02]  /*02d0*/  IMAD R0, R0, UR4, RZ ;  /* 0x0000000400007c24 */ /* 0x001fe4000f8e02ff */
[----:B------:R-:W-:-:S04]  /*02e0*/  IMAD.WIDE.U32 R4, R17, UR4, R2 ;  /* 0x0000000411047c25 */ /* 0x000fc8000f8e0002 */
[----:B------:R-:W-:Y:S02]  /*02f0*/  IMAD R17, R17, UR6, R0 ;  /* 0x0000000611117c24 */ /* 0x000fe4000f8e0200 */
[----:B------:R-:W-:Y:S02]  /*0300*/  IMAD.MOV.U32 R0, RZ, RZ, R4 ;  /* 0x000000ffff007224 */ /* 0x000fe400078e0004 */
[----:B------:R-:W-:-:S07]  /*0310*/  IMAD.IADD R17, R5, 0x1, R17 ;  /* 0x0000000105117824 */ /* 0x000fce00078e0211 */
.L_x_2:
[----:B------:R-:W-:Y:S05]  /*0320*/  BSYNC.RECONVERGENT B0 ;  /* 0x0000000000007941 */ /* 0x000fea0003800200 */
.L_x_0:
[----:B------:R-:W0:Y:S01]  /*0330*/  LDCU UR6, c[0x0][0x38c] ;  /* 0x00007180ff0677ac */ /* 0x000e220008000800 */
[----:B------:R-:W-:Y:S01]  /*0340*/  SHF.R.S32.HI R4, RZ, 0x1f, R6 ;  /* 0x0000001fff047819 */ /* 0x000fe20000011406 */
[----:B------:R-:W-:Y:S01]  /*0350*/  HFMA2 R12, -RZ, RZ, 0, 0 ;  /* 0x00000000ff0c7431 */ /* 0x000fe200000001ff */
[----:B------:R-:W1:Y:S01]  /*0360*/  LDCU.64 UR8, c[0x0][0x358] ;  /* 0x00006b00ff0877ac */ /* 0x000e620008000a00 */
[----:B0-----:R-:W-:Y:S02]  /*0370*/  UISETP.GE.AND UP0, UPT, UR6, 0x1, UPT ;  /* 0x000000010600788c */ /* 0x001fe4000bf06270 */
[----:B------:R-:W-:Y:S01]  /*0380*/  IMAD R5, R4, UR6, RZ ;  /* 0x0000000604057c24 */ /* 0x000fe2000f8e02ff */
[----:B------:R-:W-:-:S06]  /*0390*/  USHF.R.S32.HI UR4, URZ, 0x1f, UR6 ;  /* 0x0000001fff047899 */ /* 0x000fcc0008011406 */
[----:B------:R-:W-:Y:S01]  /*03a0*/  IMAD R13, R6, UR4, R5 ;  /* 0x00000004060d7c24 */ /* 0x000fe2000f8e0205 */
[----:B-1----:R-:W-:Y:S06]  /*03b0*/  BRA.U !UP0, `(.L_x_3) ;  /* 0x0000000508387547 */ /* 0x002fec000b800000 */
[----:B------:R-:W-:Y:S02]  /*03c0*/  UISETP.GE.U32.AND UP1, UPT, UR6, 0x8, UPT ;  /* 0x000000080600788c */ /* 0x000fe4000bf26070 */
[----:B------:R-:W-:Y:S01]  /*03d0*/  IMAD.WIDE.U32 R4, R6, UR6, RZ ;  /* 0x0000000606047c25 */ /* 0x000fe2000f8e00ff */
[----:B------:R-:W-:Y:S01]  /*03e0*/  ULOP3.LUT UR5, UR6, 0x7, URZ, 0xc0, !UPT ;  /* 0x0000000706057892 */ /* 0x000fe2000f8ec0ff */
[----:B------:R-:W-:Y:S02]  /*03f0*/  UMOV UR4, URZ ;  /* 0x000000ff00047c82 */ /* 0x000fe40008000000 */
[----:B------:R-:W-:Y:S01]  /*0400*/  IMAD R15, R0, UR6, RZ ;  /* 0x00000006000f7c24 */ /* 0x000fe2000f8e02ff */
[----:B------:R-:W-:Y:S01]  /*0410*/  UISETP.NE.AND UP0, UPT, UR5, URZ, UPT ;  /* 0x000000ff0500728c */ /* 0x000fe2000bf05270 */
[----:B------:R-:W-:Y:S02]  /*0420*/  IMAD.MOV.U32 R12, RZ, RZ, RZ ;  /* 0x000000ffff0c7224 */ /* 0x000fe400078e00ff */
[----:B------:R-:W-:Y:S01]  /*0430*/  IMAD.IADD R13, R5, 0x1, R13 ;  /* 0x00000001050d7824 */ /* 0x000fe200078e020d */
[----:B------:R-:W-:Y:S07]  /*0440*/  BRA.U !UP1, `(.L_x_4) ;  /* 0x0000000109c47547 */ /* 0x000fee000b800000 */
[----:B------:R-:W0:Y:S01]  /*0450*/  LDC.64 R6, c[0x0][0x390] ;  /* 0x0000e400ff067b82 */ /* 0x000e220000000a00 */
[----:B------:R-:W1:Y:S01]  /*0460*/  LDCU.64 UR10, c[0x0][0x380] ;  /* 0x00007000ff0a77ac */ /* 0x000e620008000a00 */
[----:B------:R-:W-:Y:S01]  /*0470*/  IMAD.MOV.U32 R12, RZ, RZ, RZ ;  /* 0x000000ffff0c7224 */ /* 0x000fe200078e00ff */
[----:B------:R-:W-:Y:S01]  /*0480*/  MOV R19, R15 ;  /* 0x0000000f00137202 */ /* 0x000fe20000000f00 */
[----:B------:R-:W-:-:S04]  /*0490*/  ULOP3.LUT UR4, UR6, 0x7ffffff8, URZ, 0xc0, !UPT ;  /* 0x7ffffff806047892 */ /* 0x000fc8000f8ec0ff */
[----:B------:R-:W-:Y:S01]  /*04a0*/  UIADD3 UR6, UPT, UPT, -UR4, URZ, URZ ;  /* 0x000000ff04067290 */ /* 0x000fe2000fffe1ff */
[----:B-1----:R-:W-:-:S04]  /*04b0*/  LEA R18, P1, R4, UR10, 0x2 ;  /* 0x0000000a04127c11 */ /* 0x002fc8000f8210ff */
[----:B------:R-:W-:Y:S01]  /*04c0*/  IADD3 R18, P2, PT, R18, 0x10, RZ ;  /* 0x0000001012127810 */ /* 0x000fe20007f5e0ff */
[----:B0-----:R-:W-:-:S03]  /*04d0*/  IMAD.WIDE R8, R15, 0x4, R6 ;  /* 0x000000040f087825 */ /* 0x001fc600078e0206 */
[----:B------:R-:W-:Y:S02]  /*04e0*/  IADD3 R14, P0, PT, R8, 0x10, RZ ;  /* 0x00000010080e7810 */ /* 0x000fe40007f1e0ff */
[----:B------:R-:W-:Y:S02]  /*04f0*/  LEA.HI.X R8, R4, UR11, R13, 0x2, P1 ;  /* 0x0000000b04087c11 */ /* 0x000fe400088f140d */
[----:B------:R-:W-:-:S03]  /*0500*/  IADD3.X R21, PT, PT, RZ, R9, RZ, P0, !PT ;  /* 0x00000009ff157210 */ /* 0x000fc600007fe4ff */
[----:B------:R-:W-:-:S07]  /*0510*/  IMAD.X R9, RZ, RZ, R8, P2 ;  /* 0x000000ffff097224 */ /* 0x000fce00010e0608 */
.L_x_5:
[----:B------:R-:W-:Y:S01]  /*0520*/  IMAD.WIDE R10, R19, 0x4, R6 ;  /* 0x00000004130a7825 */ /* 0x000fe200078e0206 */
[----:B------:R-:W-:-:S04]  /*0530*/  MOV R8, R18 ;  /* 0x0000001200087202 */ /* 0x000fc80000000f00 */
[----:B------:R0:W2:Y:S04]  /*0540*/  LDG.E.CONSTANT R18, desc[UR8][R10.64] ;  /* 0x000000080a127981 */ /* 0x0000a8000c1e9900 */
[----:B------:R-:W2:Y:S04]  /*0550*/  LDG.E.CONSTANT R23, desc[UR8][R8.64+-0x10] ;  /* 0xfffff00808177981 */ /* 0x000ea8000c1e9900 */
[----:B------:R-:W3:Y:S01]  /*0560*/  LDG.E.CONSTANT R27, desc[UR8][R8.64+-0xc] ;  /* 0xfffff408081b7981 */ /* 0x000ee2000c1e9900 */
[----:B0-----:R-:W-:Y:S01]  /*0570*/  IMAD.MOV.U32 R10, RZ, RZ, R14 ;  /* 0x000000ffff0a7224 */ /* 0x001fe200078e000e */
[----:B------:R-:W-:-:S02]  /*0580*/  MOV R11, R21 ;  /* 0x00000015000b7202 */ /* 0x000fc40000000f00 */
[----:B------:R-:W4:Y:S04]  /*0590*/  LDG.E.CONSTANT R25, desc[UR8][R8.64+-0x8] ;  /* 0xfffff80808197981 */ /* 0x000f28000c1e9900 */
[----:B------:R-:W3:Y:S04]  /*05a0*/  LDG.E.CONSTANT R20, desc[UR8][R10.64+-0xc] ;  /* 0xfffff4080a147981 */ /* 0x000ee8000c1e9900 */
[----:B------:R-:W4:Y:S04]  /*05b0*/  LDG.E.CONSTANT R16, desc[UR8][R10.64+-0x8] ;  /* 0xfffff8080a107981 */ /* 0x000f28000c1e9900 */
[----:B------:R-:W5:Y:S04]  /*05c0*/  LDG.E.CONSTANT R14, desc[UR8][R8.64+-0x4] ;  /* 0xfffffc08080e7981 */ /* 0x000f68000c1e9900 */
[----:B------:R-:W5:Y:S04]  /*05d0*/  LDG.E.CONSTANT R21, desc[UR8][R10.64+-0x4] ;  /* 0xfffffc080a157981 */ /* 0x000f68000c1e9900 */
[----:B------:R-:W5:Y:S01]  /*05e0*/  LDG.E.CONSTANT R29, desc[UR8][R10.64+0xc] ;  /* 0x00000c080a1d7981 */ /* 0x000f62000c1e9900 */
[----:B--2---:R-:W-:-:S03]  /*05f0*/  FFMA R18, R23, R18, R12 ;  /* 0x0000001217127223 */ /* 0x004fc6000000000c */
[----:B------:R-:W2:Y:S04]  /*0600*/  LDG.E.CONSTANT R12, desc[UR8][R8.64] ;  /* 0x00000008080c7981 */ /* 0x000ea8000c1e9900 */
[----:B------:R-:W2:Y:S01]  /*0610*/  LDG.E.CONSTANT R23, desc[UR8][R10.64] ;  /* 0x000000080a177981 */ /* 0x000ea2000c1e9900 */
[----:B---3--:R-:W-:-:S03]  /*0620*/  FFMA R20, R27, R20, R18 ;  /* 0x000000141b147223 */ /* 0x008fc60000000012 */
[----:B------:R-:W3:Y:S04]  /*0630*/  LDG.E.CONSTANT R18, desc[UR8][R8.64+0x4] ;  /* 0x0000040808127981 */ /* 0x000ee8000c1e9900 */
[----:B------:R-:W3:Y:S01]  /*0640*/  LDG.E.CONSTANT R27, desc[UR8][R10.64+0x4] ;  /* 0x000004080a1b7981 */ /* 0x000ee2000c1e9900 */
[----:B----4-:R-:W-:-:S03]  /*0650*/  FFMA R22, R25, R16, R20 ;  /* 0x0000001019167223 */ /* 0x010fc60000000014 */
[----:B------:R-:W4:Y:S04]  /*0660*/  LDG.E.CONSTANT R25, desc[UR8][R8.64+0x8] ;  /* 0x0000080808197981 */ /* 0x000f28000c1e9900 */
[----:B------:R-:W4:Y:S04]  /*0670*/  LDG.E.CONSTANT R16, desc[UR8][R10.64+0x8] ;  /* 0x000008080a107981 */ /* 0x000f28000c1e9900 */
[----:B------:R0:W4:Y:S01]  /*0680*/  LDG.E.CONSTANT R20, desc[UR8][R8.64+0xc] ;  /* 0x00000c0808147981 */ /* 0x000122000c1e9900 */
[----:B-----5:R-:W-:Y:S01]  /*0690*/  FFMA R21, R14, R21, R22 ;  /* 0x000000150e157223 */ /* 0x020fe20000000016 */
[----:B------:R-:W-:-:S04]  /*06a0*/  UIADD3 UR6, UPT, UPT, UR6, 0x8, URZ ;  /* 0x0000000806067890 */ /* 0x000fc8000fffe0ff */
[----:B------:R-:W-:Y:S01]  /*06b0*/  UISETP.NE.AND UP1, UPT, UR6, URZ, UPT ;  /* 0x000000ff0600728c */ /* 0x000fe2000bf25270 */
[----:B------:R-:W-:Y:S01]  /*06c0*/  IADD3 R14, P0, PT, R10, 0x20, RZ ;  /* 0x000000200a0e7810 */ /* 0x000fe20007f1e0ff */
[----:B------:R-:W-:Y:S02]  /*06d0*/  VIADD R19, R19, 0x8 ;  /* 0x0000000813137836 */ /* 0x000fe40000000000 */
[----:B--2---:R-:W-:-:S04]  /*06e0*/  FFMA R21, R12, R23, R21 ;  /* 0x000000170c157223 */ /* 0x004fc80000000015 */
[----:B---3--:R-:W-:Y:S01]  /*06f0*/  FFMA R12, R18, R27, R21 ;  /* 0x0000001b120c7223 */ /* 0x008fe20000000015 */
[----:B------:R-:W-:Y:S01]  /*0700*/  IADD3 R18, P1, PT, R8, 0x20, RZ ;  /* 0x0000002008127810 */ /* 0x000fe20007f3e0ff */
[----:B------:R-:W-:Y:S02]  /*0710*/  IMAD.X R21, RZ, RZ, R11, P0 ;  /* 0x000000ffff157224 */ /* 0x000fe400000e060b */
[----:B----4-:R-:W-:Y:S01]  /*0720*/  FFMA R25, R25, R16, R12 ;  /* 0x0000001019197223 */ /* 0x010fe2000000000c */
[----:B0-----:R-:W-:-:S03]  /*0730*/  IADD3.X R9, PT, PT, RZ, R9, RZ, P1, !PT ;  /* 0x00000009ff097210 */ /* 0x001fc60000ffe4ff */
[----:B------:R-:W-:Y:S01]  /*0740*/  FFMA R12, R20, R29, R25 ;  /* 0x0000001d140c7223 */ /* 0x000fe20000000019 */
[----:B------:R-:W-:Y:S06]  /*0750*/  BRA.U UP1, `(.L_x_5) ;  /* 0xfffffffd01707547 */ /* 0x000fec000b83ffff */
.L_x_4:
[----:B------:R-:W-:Y:S05]  /*0760*/  BRA.U !UP0, `(.L_x_3) ;  /* 0x00000001084c7547 */ /* 0x000fea000b800000 */
[----:B------:R-:W0:Y:S01]  /*0770*/  LDCU.64 UR6, c[0x0][0x380] ;  /* 0x00007000ff0677ac */ /* 0x000e220008000a00 */
[----:B------:R-:W1:Y:S01]  /*0780*/  LDC.64 R6, c[0x0][0x390] ;  /* 0x0000e400ff067b82 */ /* 0x000e620000000a00 */
[----:B------:R-:W-:Y:S01]  /*0790*/  IADD3 R4, P0, PT, R4, UR4, RZ ;  /* 0x0000000404047c10 */ /* 0x000fe2000ff1e0ff */
[----:B------:R-:W-:Y:S01]  /*07a0*/  VIADD R15, R15, UR4 ;  /* 0x000000040f0f7c36 */ /* 0x000fe20008000000 */
[----:B------:R-:W-:Y:S02]  /*07b0*/  UIADD3 UR5, UPT, UPT, -UR5, URZ, URZ ;  /* 0x000000ff05057290 */ /* 0x000fe4000fffe1ff */
[----:B------:R-:W-:Y:S02]  /*07c0*/  IADD3.X R11, PT, PT, RZ, R13, RZ, P0, !PT ;  /* 0x0000000dff0b7210 */ /* 0x000fe400007fe4ff */
[----:B0-----:R-:W-:-:S04]  /*07d0*/  LEA R8, P1, R4, UR6, 0x2 ;  /* 0x0000000604087c11 */ /* 0x001fc8000f8210ff */
[----:B------:R-:W-:-:S09]  /*07e0*/  LEA.HI.X R11, R4, UR7, R11, 0x2, P1 ;  /* 0x00000007040b7c11 */ /* 0x000fd200088f140b */
.L_x_6:
[----:B-1----:R-:W-:Y:S01]  /*07f0*/  IMAD.WIDE R4, R15, 0x4, R6 ;  /* 0x000000040f047825 */ /* 0x002fe200078e0206 */
[----:B------:R-:W-:-:S05]  /*0800*/  MOV R9, R11 ;  /* 0x0000000b00097202 */ /* 0x000fca0000000f00 */
[----:B------:R-:W2:Y:S04]  /*0810*/  LDG.E.CONSTANT R4, desc[UR8][R4.64] ;  /* 0x0000000804047981 */ /* 0x000ea8000c1e9900 */
[----:B------:R0:W2:Y:S01]  /*0820*/  LDG.E.CONSTANT R9, desc[UR8][R8.64] ;  /* 0x0000000808097981 */ /* 0x0000a2000c1e9900 */
[----:B------:R-:W-:Y:S01]  /*0830*/  UIADD3 UR5, UPT, UPT, UR5, 0x1, URZ ;  /* 0x0000000105057890 */ /* 0x000fe2000fffe0ff */
[----:B------:R-:W-:-:S03]  /*0840*/  VIADD R15, R15, 0x1 ;  /* 0x000000010f0f7836 */ /* 0x000fc60000000000 */
[----:B------:R-:W-:Y:S01]  /*0850*/  UISETP.NE.AND UP0, UPT, UR5, URZ, UPT ;  /* 0x000000ff0500728c */ /* 0x000fe2000bf05270 */
[----:B0-----:R-:W-:-:S04]  /*0860*/  IADD3 R8, P0, PT, R8, 0x4, RZ ;  /* 0x0000000408087810 */ /* 0x001fc80007f1e0ff */
[----:B------:R-:W-:Y:S01]  /*0870*/  IADD3.X R11, PT, PT, RZ, R11, RZ, P0, !PT ;  /* 0x0000000bff0b7210 */ /* 0x000fe200007fe4ff */
[----:B--2---:R-:W-:-:S03]  /*0880*/  FFMA R12, R9, R4, R12 ;  /* 0x00000004090c7223 */ /* 0x004fc6000000000c */
[----:B------:R-:W-:Y:S05]  /*0890*/  BRA.U UP0, `(.L_x_6) ;  /* 0xfffffffd00d47547 */ /* 0x000fea000b83ffff */
.L_x_3:
[----:B------:R-:W0:Y:S01]  /*08a0*/  LDCU.64 UR4, c[0x0][0x398] ;  /* 0x00007300ff0477ac */ /* 0x000e220008000a00 */
[----:B------:R-:W1:Y:S01]  /*08b0*/  LDCU.64 UR6, c[0x0][0x3a8] ;  /* 0x00007500ff0677ac */ /* 0x000e620008000a00 */
[----:B0-----:R-:W-:-:S04]  /*08c0*/  LEA R6, P0, R0, UR4, 0x2 ;  /* 0x0000000400067c11 */ /* 0x001fc8000f8010ff */
[----:B------:R-:W-:Y:S02]  /*08d0*/  LEA.HI.X R7, R0, UR5, R17, 0x2, P0 ;  /* 0x0000000500077c11 */ /* 0x000fe400080f1411 */
[----:B-1----:R-:W-:-:S04]  /*08e0*/  LEA R4, P1, R2, UR6, 0x2 ;  /* 0x0000000602047c11 */ /* 0x002fc8000f8210ff */
[----:B------:R-:W-:Y:S01]  /*08f0*/  LEA.HI.X R5, R2, UR7, R3, 0x2, P1 ;  /* 0x0000000702057c11 */ /* 0x000fe200088f1403 */
[----:B------:R-:W2:Y:S04]  /*0900*/  LDG.E.CONSTANT R7, desc[UR8][R6.64] ;  /* 0x0000000806077981 */ /* 0x000ea8000c1e9900 */
[----:B------:R-:W3:Y:S01]  /*0910*/  LDG.E R3, desc[UR8][R4.64] ;  /* 0x0000000804037981 */ /* 0x000ee2000c1e1900 */
[----:B--2---:R-:W-:-:S04]  /*0920*/  FADD R12, R7, R12 ;  /* 0x0000000c070c7221 */ /* 0x004fc80000000000 */
[----:B---3--:R-:W-:-:S05]  /*0930*/  FADD R3, R12, R3 ;  /* 0x000000030c037221 */ /* 0x008fca0000000000 */
[----:B------:R-:W-:Y:S01]  /*0940*/  STG.E desc[UR8][R4.64], R3 ;  /* 0x0000000304007986 */ /* 0x000fe2000c101908 */
[----:B------:R-:W-:Y:S05]  /*0950*/  EXIT ;  /* 0x000000000000794d */ /* 0x000fea0003800000 */
        .weak           $__internal_0_$__cuda_sm20_div_s64
        .type           $__internal_0_$__cuda_sm20_div_s64,@function
        .size           $__internal_0_$__cuda_sm20_div_s64,(.L_x_63 - $__internal_0_$__cuda_sm20_div_s64)
$__internal_0_$__cuda_sm20_div_s64:
[----:B------:R-:W0:Y:S01]  /*0960*/  LDCU UR8, c[0x0][0x3a0] ;  /* 0x00007400ff0877ac */ /* 0x000e220008000800 */
[----:B------:R-:W-:Y:S01]  /*0970*/  ISETP.GE.AND P3, PT, R3, RZ, PT ;  /* 0x000000ff0300720c */ /* 0x000fe20003f66270 */
[----:B------:R-:W-:Y:S02]  /*0980*/  UISETP.GE.AND UP0, UPT, UR6, URZ, UPT ;  /* 0x000000ff0600728c */ /* 0x000fe4000bf06270 */
[----:B0-----:R-:W-:-:S04]  /*0990*/  UIADD3 UR4, UP1, UPT, URZ, -UR8, URZ ;  /* 0x80000008ff047290 */ /* 0x001fc8000ff3e0ff */
[----:B------:R-:W-:Y:S02]  /*09a0*/  UIADD3.X UR5, UPT, UPT, URZ, ~UR6, URZ, UP1, !UPT ;  /* 0x80000006ff057290 */ /* 0x000fe40008ffe4ff */
[----:B------:R-:W-:Y:S02]  /*09b0*/  USEL UR4, UR4, UR8, !UP0 ;  /* 0x0000000804047287 */ /* 0x000fe4000c000000 */
[----:B------:R-:W-:-:S09]  /*09c0*/  USEL UR5, UR5, UR6, !UP0 ;  /* 0x0000000605057287 */ /* 0x000fd2000c000000 */
[----:B------:R-:W0:Y:S08]  /*09d0*/  I2F.U64.RP R8, UR4 ;  /* 0x0000000400087d12 */ /* 0x000e300008309000 */
[----:B0-----:R-:W0:Y:S02]  /*09e0*/  MUFU.RCP R8, R8 ;  /* 0x0000000800087308 */ /* 0x001e240000001000 */
[----:B0-----:R-:W-:-:S06]  /*09f0*/  VIADD R4, R8, 0x1ffffffe ;  /* 0x1ffffffe08047836 */ /* 0x001fcc0000000000 */
[----:B------:R-:W0:Y:S02]  /*0a00*/  F2I.U64.TRUNC R4, R4 ;  /* 0x0000000400047311 */ /* 0x000e24000020d800 */
[----:B0-----:R-:W-:-:S04]  /*0a10*/  IMAD.WIDE.U32 R6, R4, UR4, RZ ;  /* 0x0000000404067c25 */ /* 0x001fc8000f8e00ff */
[----:B------:R-:W-:Y:S01]  /*0a20*/  IMAD R7, R4, UR5, R7 ;  /* 0x0000000504077c24 */ /* 0x000fe2000f8e0207 */
[----:B------:R-:W-:-:S03]  /*0a30*/  IADD3 R9, P0, PT, RZ, -R6, RZ ;  /* 0x80000006ff097210 */ /* 0x000fc60007f1e0ff */
[----:B------:R-:W-:Y:S02]  /*0a40*/  IMAD R7, R5, UR4, R7 ;  /* 0x0000000405077c24 */ /* 0x000fe4000f8e0207 */
[----:B------:R-:W-:-:S03]  /*0a50*/  IMAD.HI.U32 R6, R4, R9, RZ ;  /* 0x0000000904067227 */ /* 0x000fc600078e00ff */
[----:B------:R-:W-:Y:S01]  /*0a60*/  IADD3.X R11, PT, PT, RZ, ~R7, RZ, P0, !PT ;  /* 0x80000007ff0b7210 */ /* 0x000fe200007fe4ff */
[----:B------:R-:W-:-:S04]  /*0a70*/  IMAD.MOV.U32 R7, RZ, RZ, R4 ;  /* 0x000000ffff077224 */ /* 0x000fc800078e0004 */
[----:B------:R-:W-:-:S04]  /*0a80*/  IMAD.WIDE.U32 R6, P0, R4, R11, R6 ;  /* 0x0000000b04067225 */ /* 0x000fc80007800006 */
[C---:B------:R-:W-:Y:S02]  /*0a90*/  IMAD R13, R5.reuse, R11, RZ ;  /* 0x0000000b050d7224 */ /* 0x040fe400078e02ff */
[----:B------:R-:W-:-:S04]  /*0aa0*/  IMAD.HI.U32 R6, P1, R5, R9, R6 ;  /* 0x0000000905067227 */ /* 0x000fc80007820006 */
[----:B------:R-:W-:Y:S01]  /*0ab0*/  IMAD.HI.U32 R11, R5, R11, RZ ;  /* 0x0000000b050b7227 */ /* 0x000fe200078e00ff */
[----:B------:R-:W-:-:S04]  /*0ac0*/  IADD3 R7, P2, PT, R13, R6, RZ ;  /* 0x000000060d077210 */ /* 0x000fc80007f5e0ff */
[----:B------:R-:W-:Y:S01]  /*0ad0*/  IADD3.X R6, PT, PT, R11, R5, RZ, P0, !PT ;  /* 0x000000050b067210 */ /* 0x000fe200007fe4ff */
[----:B------:R-:W-:-:S03]  /*0ae0*/  IMAD.WIDE.U32 R4, R7, UR4, RZ ;  /* 0x0000000407047c25 */ /* 0x000fc6000f8e00ff */
[----:B------:R-:W-:Y:S01]  /*0af0*/  IADD3.X R9, PT, PT, RZ, RZ, R6, P2, P1 ;  /* 0x000000ffff097210 */ /* 0x000fe200017e2406 */
[----:B------:R-:W-:Y:S01]  /*0b00*/  IMAD R6, R7, UR5, R5 ;  /* 0x0000000507067c24 */ /* 0x000fe2000f8e0205 */
[----:B------:R-:W-:Y:S02]  /*0b10*/  IADD3 R11, P0, PT, RZ, -R4, RZ ;  /* 0x80000004ff0b7210 */ /* 0x000fe40007f1e0ff */
[-C--:B------:R-:W-:Y:S01]  /*0b20*/  IADD3 R5, P4, PT, RZ, -R2.reuse, RZ ;  /* 0x80000002ff057210 */ /* 0x080fe20007f9e0ff */
[----:B------:R-:W-:Y:S02]  /*0b30*/  IMAD R4, R9, UR4, R6 ;  /* 0x0000000409047c24 */ /* 0x000fe4000f8e0206 */
[----:B------:R-:W-:Y:S01]  /*0b40*/  IMAD.HI.U32 R6, R7, R11, RZ ;  /* 0x0000000b07067227 */ /* 0x000fe200078e00ff */
[----:B------:R-:W-:Y:S02]  /*0b50*/  SEL R8, R5, R2, !P3 ;  /* 0x0000000205087207 */ /* 0x000fe40005800000 */
[----:B------:R-:W-:Y:S01]  /*0b60*/  IADD3.X R5, PT, PT, RZ, ~R3, RZ, P4, !PT ;  /* 0x80000003ff057210 */ /* 0x000fe200027fe4ff */
[----:B------:R-:W-:-:S03]  /*0b70*/  IMAD.X R4, RZ, RZ, ~R4, P0 ;  /* 0x000000ffff047224 */ /* 0x000fc600000e0e04 */
[----:B------:R-:W-:Y:S01]  /*0b80*/  SEL R10, R5, R3, !P3 ;  /* 0x00000003050a7207 */ /* 0x000fe20005800000 */
[----:B------:R-:W-:-:S04]  /*0b90*/  IMAD.WIDE.U32 R6, P0, R7, R4, R6 ;  /* 0x0000000407067225 */ /* 0x000fc80007800006 */
[----:B------:R-:W-:Y:S02]  /*0ba0*/  HFMA2 R5, -RZ, RZ, 0, 0 ;  /* 0x00000000ff057431 */ /* 0x000fe400000001ff */
[----:B------:R-:W-:-:S04]  /*0bb0*/  IMAD.HI.U32 R7, P1, R9, R11, R6 ;  /* 0x0000000b09077227 */ /* 0x000fc80007820006 */
[CC--:B------:R-:W-:Y:S02]  /*0bc0*/  IMAD R6, R9.reuse, R4.reuse, RZ ;  /* 0x0000000409067224 */ /* 0x0c0fe400078e02ff */
[----:B------:R-:W-:-:S03]  /*0bd0*/  IMAD.HI.U32 R4, R9, R4, RZ ;  /* 0x0000000409047227 */ /* 0x000fc600078e00ff */
[----:B------:R-:W-:Y:S01]  /*0be0*/  IADD3 R7, P2, PT, R6, R7, RZ ;  /* 0x0000000706077210 */ /* 0x000fe20007f5e0ff */
[----:B------:R-:W-:-:S04]  /*0bf0*/  IMAD.X R9, R4, 0x1, R9, P0 ;  /* 0x0000000104097824 */ /* 0x000fc800000e0609 */
[----:B------:R-:W-:Y:S01]  /*0c00*/  IMAD.HI.U32 R4, R7, R8, RZ ;  /* 0x0000000807047227 */ /* 0x000fe200078e00ff */
[----:B------:R-:W-:-:S03]  /*0c10*/  IADD3.X R9, PT, PT, RZ, RZ, R9, P2, P1 ;  /* 0x000000ffff097210 */ /* 0x000fc600017e2409 */
[----:B------:R-:W-:-:S04]  /*0c20*/  IMAD.WIDE.U32 R4, R7, R10, R4 ;  /* 0x0000000a07047225 */ /* 0x000fc800078e0004 */
[C---:B------:R-:W-:Y:S02]  /*0c30*/  IMAD R7, R9.reuse, R10, RZ ;  /* 0x0000000a09077224 */ /* 0x040fe400078e02ff */
[----:B------:R-:W-:-:S04]  /*0c40*/  IMAD.HI.U32 R4, P0, R9, R8, R4 ;  /* 0x0000000809047227 */ /* 0x000fc80007800004 */
[----:B------:R-:W-:Y:S01]  /*0c50*/  IMAD.HI.U32 R6, R9, R10, RZ ;  /* 0x0000000a09067227 */ /* 0x000fe200078e00ff */
[----:B------:R-:W-:-:S03]  /*0c60*/  IADD3 R7, P1, PT, R7, R4, RZ ;  /* 0x0000000407077210 */ /* 0x000fc60007f3e0ff */
[----:B------:R-:W-:Y:S02]  /*0c70*/  IMAD.X R6, RZ, RZ, R6, P0 ;  /* 0x000000ffff067224 */ /* 0x000fe400000e0606 */
[----:B------:R-:W-:-:S03]  /*0c80*/  IMAD.WIDE.U32 R4, R7, UR4, RZ ;  /* 0x0000000407047c25 */ /* 0x000fc6000f8e00ff */
[----:B------:R-:W-:Y:S01]  /*0c90*/  IADD3.X R6, PT, PT, RZ, R6, RZ, P1, !PT ;  /* 0x00000006ff067210 */ /* 0x000fe20000ffe4ff */
[C---:B------:R-:W-:Y:S01]  /*0ca0*/  IMAD R5, R7.reuse, UR5, R5 ;  /* 0x0000000507057c24 */ /* 0x040fe2000f8e0205 */
[----:B------:R-:W-:Y:S02]  /*0cb0*/  IADD3 R9, P1, PT, -R4, R8, RZ ;  /* 0x0000000804097210 */ /* 0x000fe40007f3e1ff */
[----:B------:R-:W-:Y:S01]  /*0cc0*/  IADD3 R4, P2, PT, R7, 0x1, RZ ;  /* 0x0000000107047810 */ /* 0x000fe20007f5e0ff */
[----:B------:R-:W-:Y:S01]  /*0cd0*/  IMAD R5, R6, UR4, R5 ;  /* 0x0000000406057c24 */ /* 0x000fe2000f8e0205 */
[----:B------:R-:W-:-:S03]  /*0ce0*/  ISETP.GE.U32.AND P0, PT, R9, UR4, PT ;  /* 0x0000000409007c0c */ /* 0x000fc6000bf06070 */
[----:B------:R-:W-:Y:S01]  /*0cf0*/  IMAD.X R5, R10, 0x1, ~R5, P1 ;  /* 0x000000010a057824 */ /* 0x000fe200008e0e05 */
[----:B------:R-:W-:-:S04]  /*0d00*/  IADD3 R8, P1, PT, R9, -UR4, RZ ;  /* 0x8000000409087c10 */ /* 0x000fc8000ff3e0ff */
[C---:B------:R-:W-:Y:S02]  /*0d10*/  ISETP.GE.U32.AND.EX P0, PT, R5.reuse, UR5, PT, P0 ;  /* 0x0000000505007c0c */ /* 0x040fe4000bf06100 */
[----:B------:R-:W-:Y:S02]  /*0d20*/  IADD3.X R10, PT, PT, R5, ~UR5, RZ, P1, !PT ;  /* 0x80000005050a7c10 */ /* 0x000fe40008ffe4ff */
[----:B------:R-:W-:Y:S02]  /*0d30*/  SEL R8, R8, R9, P0 ;  /* 0x0000000908087207 */ /* 0x000fe40000000000 */
[----:B------:R-:W-:Y:S02]  /*0d40*/  IADD3.X R9, PT, PT, RZ, R6, RZ, P2, !PT ;  /* 0x00000006ff097210 */ /* 0x000fe400017fe4ff */
[----:B------:R-:W-:Y:S02]  /*0d50*/  SEL R10, R10, R5, P0 ;  /* 0x000000050a0a7207 */ /* 0x000fe40000000000 */
[----:B------:R-:W-:-:S02]  /*0d60*/  SEL R5, R4, R7, P0 ;  /* 0x0000000704057207 */ /* 0x000fc40000000000 */
[----:B------:R-:W-:Y:S02]  /*0d70*/  ISETP.GE.U32.AND P1, PT, R8, UR4, PT ;  /* 0x0000000408007c0c */ /* 0x000fe4000bf26070 */
[----:B------:R-:W-:Y:S02]  /*0d80*/  SEL R4, R9, R6, P0 ;  /* 0x0000000609047207 */ /* 0x000fe40000000000 */
[----:B------:R-:W-:Y:S02]  /*0d90*/  IADD3 R6, P2, PT, R5, 0x1, RZ ;  /* 0x0000000105067810 */ /* 0x000fe40007f5e0ff */
[----:B------:R-:W-:Y:S02]  /*0da0*/  ISETP.GE.U32.AND.EX P0, PT, R10, UR5, PT, P1 ;  /* 0x000000050a007c0c */ /* 0x000fe4000bf06110 */
[----:B------:R-:W-:Y:S01]  /*0db0*/  LOP3.LUT R8, R3, UR6, RZ, 0x3c, !PT ;  /* 0x0000000603087c12 */ /* 0x000fe2000f8e3cff */
[----:B------:R-:W-:Y:S01]  /*0dc0*/  IMAD.X R7, RZ, RZ, R4, P2 ;  /* 0x000000ffff077224 */ /* 0x000fe200010e0604 */
[----:B------:R-:W-:-:S02]  /*0dd0*/  SEL R6, R6, R5, P0 ;  /* 0x0000000506067207 */ /* 0x000fc40000000000 */
[----:B------:R-:W-:Y:S02]  /*0de0*/  ISETP.GE.AND P1, PT, R8, RZ, PT ;  /* 0x000000ff0800720c */ /* 0x000fe40003f26270 */
[----:B------:R-:W-:Y:S02]  /*0df0*/  SEL R7, R7, R4, P0 ;  /* 0x0000000407077207 */ /* 0x000fe40000000000 */
[-C--:B------:R-:W-:Y:S02]  /*0e00*/  IADD3 R5, P2, PT, RZ, -R6.reuse, RZ ;  /* 0x80000006ff057210 */ /* 0x080fe40007f5e0ff */
[----:B------:R-:W-:Y:S02]  /*0e10*/  ISETP.NE.U32.AND P0, PT, RZ, UR8, PT ;  /* 0x00000008ff007c0c */ /* 0x000fe4000bf05070 */
[----:B------:R-:W-:Y:S02]  /*0e20*/  IADD3.X R4, PT, PT, RZ, ~R7, RZ, P2, !PT ;  /* 0x80000007ff047210 */ /* 0x000fe400017fe4ff */
[----:B------:R-:W-:-:S02]  /*0e30*/  SEL R6, R5, R6, !P1 ;  /* 0x0000000605067207 */ /* 0x000fc40004800000 */
[----:B------:R-:W-:Y:S01]  /*0e40*/  SEL R7, R4, R7, !P1 ;  /* 0x0000000704077207 */ /* 0x000fe20004800000 */
[----:B------:R-:W-:Y:S01]  /*0e50*/  IMAD.MOV.U32 R4, RZ, RZ, R0 ;  /* 0x000000ffff047224 */ /* 0x000fe200078e0000 */
[----:B------:R-:W-:Y:S02]  /*0e60*/  MOV R5, 0x0 ;  /* 0x0000000000057802 */ /* 0x000fe40000000f00 */
[----:B------:R-:W-:-:S04]  /*0e70*/  ISETP.NE.AND.EX P0, PT, RZ, UR6, PT, P0 ;  /* 0x00000006ff007c0c */ /* 0x000fc8000bf05300 */
[----:B------:R-:W-:Y:S02]  /*0e80*/  SEL R6, R6, 0xffffffff, P0 ;  /* 0xffffffff06067807 */ /* 0x000fe40000000000 */
[----:B------:R-:W-:Y:S01]  /*0e90*/  SEL R7, R7, 0xffffffff, P0 ;  /* 0xffffffff07077807 */ /* 0x000fe20000000000 */
[----:B------:R-:W-:Y:S06]  /*0ea0*/  RET.REL.NODEC R4 `(_Z27linear_accum_batched_kernelPKfiiS0_S0_iPf) ;  /* 0xfffffff004547950 */ /* 0x000fec0003c3ffff */
.L_x_7:
[----:B------:R-:W-:-:S00]  /*0eb0*/  BRA `(.L_x_7) ;  /* 0xfffffffc00fc7947 */ /* 0x000fc0000383ffff */
[----:B------:R-:W-:-:S00]  /*0ec0*/  NOP ;  /* 0x0000000000007918 */ /* 0x000fc00000000000 */
        /* <DEDUP_REMOVED lines=11> */
.L_x_63:


//--------------------- .text._Z24linear_if_batched_kernelPKfiiS0_S0_iPfS1_f --------------------------
	.section	.text._Z24linear_if_batched_kernelPKfiiS0_S0_iPfS1_f,"ax",@progbits
	.align	128
        .global         _Z24linear_if_batched_kernelPKfiiS0_S0_iPfS1_f
        .type           _Z24linear_if_batched_kernelPKfiiS0_S0_iPfS1_f,@function
        .size           _Z24linear_if_batched_kernelPKfiiS0_S0_iPfS1_f,(.L_x_64 - _Z24linear_if_batched_kernelPKfiiS0_S0_iPfS1_f)
        .other          _Z24linear_if_batched_kernelPKfiiS0_S0_iPfS1_f,@"STO_CUDA_ENTRY STV_DEFAULT"
_Z24linear_if_batched_kernelPKfiiS0_S0_iPfS1_f:
.text._Z24linear_if_batched_kernelPKfiiS0_S0_iPfS1_f:
        /* <DEDUP_REMOVED lines=40> */
.L_x_9:
[----:B------:R-:W-:-:S07]  /*0280*/  MOV R0, 0x2a0 ;  /* 0x000002a000007802 */ /* 0x000fce0000000f00 */
[----:B------:R-:W-:Y:S05]  /*0290*/  CALL.REL.NOINC `($__internal_1_$__cuda_sm20_div_s64) ;  /* 0x0000000400d87944 */ /* 0x000fea0003c00000 */
        /* <DEDUP_REMOVED lines=8> */
.L_x_10:
[----:B------:R-:W-:Y:S05]  /*0320*/  BSYNC.RECONVERGENT B0 ;  /* 0x0000000000007941 */ /* 0x000fea0003800200 */
.L_x_8:
        /* <DEDUP_REMOVED lines=20> */
[----:B------:R-:W-:Y:S02]  /*0470*/  IMAD.MOV.U32 R12, RZ, RZ, RZ ;  /* 0x000000ffff0c7224 */ /* 0x000fe400078e00ff */
[----:B------:R-:W-:Y:S01]  /*0480*/  IMAD.MOV.U32 R19, RZ, RZ, R17 ;  /* 0x000000ffff137224 */ /* 0x000fe200078e0011 */
[----:B------:R-:W-:-:S04]  /*0490*/  ULOP3.LUT UR4, UR6, 0x7ffffff8, URZ, 0xc0, !UPT ;  /* 0x7ffffff806047892 */ /* 0x000fc8000f8ec0ff */
[----:B------:R-:W-:Y:S01]  /*04a0*/  UIADD3 UR6, UPT, UPT, -UR4, URZ, URZ ;  /* 0x000000ff04067290 */ /* 0x000fe2000fffe1ff */
[----:B-1----:R-:W-:-:S04]  /*04b0*/  LEA R18, P1, R4, UR10, 0x2 ;  /* 0x0000000a04127c11 */ /* 0x002fc8000f8210ff */
[----:B------:R-:W-:Y:S01]  /*04c0*/  IADD3 R18, P2, PT, R18, 0x10, RZ ;  /* 0x0000001012127810 */ /* 0x000fe20007f5e0ff */
[----:B0-----:R-:W-:-:S03]  /*04d0*/  IMAD.WIDE R8, R17, 0x4, R6 ;  /* 0x0000000411087825 */ /* 0x001fc600078e0206 */
[----:B------:R-:W-:Y:S02]  /*04e0*/  IADD3 R14, P0, PT, R8, 0x10, RZ ;  /* 0x00000010080e7810 */ /* 0x000fe40007f1e0ff */
[----:B------:R-:W-:Y:S02]  /*04f0*/  LEA.HI.X R8, R4, UR11, R15, 0x2, P1 ;  /* 0x0000000b04087c11 */ /* 0x000fe400088f140f */
[----:B------:R-:W-:Y:S02]  /*0500*/  IADD3.X R21, PT, PT, RZ, R9, RZ, P0, !PT ;  /* 0x00000009ff157210 */ /* 0x000fe400007fe4ff */
[----:B------:R-:W-:-:S07]  /*0510*/  IADD3.X R9, PT, PT, RZ, R8, RZ, P2, !PT ;  /* 0x00000008ff097210 */ /* 0x000fce00017fe4ff */
.L_x_13:
[----:B------:R-:W-:-:S04]  /*0520*/  IMAD.WIDE R10, R19, 0x4, R6 ;  /* 0x00000004130a7825 */ /* 0x000fc800078e0206 */
[----:B------:R-:W-:Y:S02]  /*0530*/  IMAD.MOV.U32 R8, RZ, RZ, R18 ;  /* 0x000000ffff087224 */ /* 0x000fe400078e0012 */
        /* <DEDUP_REMOVED lines=24> */
[----:B------:R-:W-:Y:S02]  /*06c0*/  IADD3 R14, P0, PT, R10, 0x20, RZ ;  /* 0x000000200a0e7810 */ /* 0x000fe40007f1e0ff */
[----:B------:R-:W-:Y:S01]  /*06d0*/  IADD3 R19, PT, PT, R19, 0x8, RZ ;  /* 0x0000000813137810 */ /* 0x000fe20007ffe0ff */
[----:B--2---:R-:W-:-:S04]  /*06e0*/  FFMA R21, R12, R23, R21 ;  /* 0x000000170c157223 */ /* 0x004fc80000000015 */
[----:B---3--:R-:W-:Y:S01]  /*06f0*/  FFMA R12, R18, R27, R21 ;  /* 0x0000001b120c7223 */ /* 0x008fe20000000015 */
[----:B------:R-:W-:Y:S01]  /*0700*/  IADD3 R18, P1, PT, R8, 0x20, RZ ;  /* 0x0000002008127810 */ /* 0x000fe20007f3e0ff */
[----:B------:R-:W-:Y:S02]  /*0710*/  IMAD.X R21, RZ, RZ, R11, P0 ;  /* 0x000000ffff157224 */ /* 0x000fe400000e060b */
[----:B----4-:R-:W-:Y:S02]  /*0720*/  FFMA R25, R25, R16, R12 ;  /* 0x0000001019197223 */ /* 0x010fe4000000000c */
[----:B0-----:R-:W-:Y:S02]  /*0730*/  IMAD.X R9, RZ, RZ, R9, P1 ;  /* 0x000000ffff097224 */ /* 0x001fe400008e0609 */
[----:B------:R-:W-:Y:S01]  /*0740*/  FFMA R12, R20, R29, R25 ;  /* 0x0000001d140c7223 */ /* 0x000fe20000000019 */
[----:B------:R-:W-:Y:S06]  /*0750*/  BRA.U UP1, `(.L_x_13) ;  /* 0xfffffffd01707547 */ /* 0x000fec000b83ffff */
.L_x_12:
[----:B------:R-:W-:Y:S05]  /*0760*/  BRA.U !UP0, `(.L_x_11) ;  /* 0x00000001084c7547 */ /* 0x000fea000b800000 */
[----:B------:R-:W0:Y:S01]  /*0770*/  LDCU.64 UR6, c[0x0][0x380] ;  /* 0x00007000ff0677ac */ /* 0x000e220008000a00 */
[----:B------:R-:W1:Y:S01]  /*0780*/  LDC.64 R6, c[0x0][0x390] ;  /* 0x0000e400ff067b82 */ /* 0x000e620000000a00 */
[----:B------:R-:W-:Y:S02]  /*0790*/  IADD3 R4, P0, PT, R4, UR4, RZ ;  /* 0x0000000404047c10 */ /* 0x000fe4000ff1e0ff */
[----:B------:R-:W-:Y:S01]  /*07a0*/  IADD3 R17, PT, PT, R17, UR4, RZ ;  /* 0x0000000411117c10 */ /* 0x000fe2000fffe0ff */
[----:B------:R-:W-:Y:S02]  /*07b0*/  UIADD3 UR5, UPT, UPT, -UR5, URZ, URZ ;  /* 0x000000ff05057290 */ /* 0x000fe4000fffe1ff */
[----:B------:R-:W-:Y:S01]  /*07c0*/  IMAD.X R11, RZ, RZ, R15, P0 ;  /* 0x000000ffff0b7224 */ /* 0x000fe200000e060f */
[----:B0-----:R-:W-:-:S04]  /*07d0*/  LEA R8, P1, R4, UR6, 0x2 ;  /* 0x0000000604087c11 */ /* 0x001fc8000f8210ff */
[----:B------:R-:W-:-:S09]  /*07e0*/  LEA.HI.X R11, R4, UR7, R11, 0x2, P1 ;  /* 0x00000007040b7c11 */ /* 0x000fd200088f140b */
.L_x_14:
[----:B-1----:R-:W-:-:S04]  /*07f0*/  IMAD.WIDE R4, R17, 0x4, R6 ;  /* 0x0000000411047825 */ /* 0x002fc800078e0206 */
[----:B------:R-:W-:Y:S02]  /*0800*/  IMAD.MOV.U32 R9, RZ, RZ, R11 ;  /* 0x000000ffff097224 */ /* 0x000fe400078e000b */
[----:B------:R-:W2:Y:S04]  /*0810*/  LDG.E.CONSTANT R4, desc[UR8][R4.64] ;  /* 0x0000000804047981 */ /* 0x000ea8000c1e9900 */
[----:B------:R0:W2:Y:S01]  /*0820*/  LDG.E.CONSTANT R9, desc[UR8][R8.64] ;  /* 0x0000000808097981 */ /* 0x0000a2000c1e9900 */
[----:B------:R-:W-:Y:S01]  /*0830*/  UIADD3 UR5, UPT, UPT, UR5, 0x1, URZ ;  /* 0x0000000105057890 */ /* 0x000fe2000fffe0ff */
[----:B------:R-:W-:-:S03]  /*0840*/  IADD3 R17, PT, PT, R17, 0x1, RZ ;  /* 0x0000000111117810 */ /* 0x000fc60007ffe0ff */
[----:B------:R-:W-:Y:S01]  /*0850*/  UISETP.NE.AND UP0, UPT, UR5, URZ, UPT ;  /* 0x000000ff0500728c */ /* 0x000fe2000bf05270 */
[----:B0-----:R-:W-:-:S05]  /*0860*/  IADD3 R8, P0, PT, R8, 0x4, RZ ;  /* 0x0000000408087810 */ /* 0x001fca0007f1e0ff */
[----:B------:R-:W-:Y:S02]  /*0870*/  IMAD.X R11, RZ, RZ, R11, P0 ;  /* 0x000000ffff0b7224 */ /* 0x000fe400000e060b */
[----:B--2---:R-:W-:Y:S01]  /*0880*/  FFMA R12, R9, R4, R12 ;  /* 0x00000004090c7223 */ /* 0x004fe2000000000c */
[----:B------:R-:W-:Y:S06]  /*0890*/  BRA.U UP0, `(.L_x_14) ;  /* 0xfffffffd00d47547 */ /* 0x000fec000b83ffff */
.L_x_11:
[----:B------:R-:W0:Y:S01]  /*08a0*/  LDCU.64 UR4, c[0x0][0x398] ;  /* 0x00007300ff0477ac */ /* 0x000e220008000a00 */
[C---:B------:R-:W-:Y:S02]  /*08b0*/  SHF.L.U32 R6, R2.reuse, 0x2, RZ ;  /* 0x0000000202067819 */ /* 0x040fe400000006ff */
[----:B------:R-:W-:Y:S01]  /*08c0*/  SHF.L.U64.HI R8, R2, 0x2, R3 ;  /* 0x0000000202087819 */ /* 0x000fe20000010203 */
[----:B------:R-:W1:Y:S01]  /*08d0*/  LDCU.64 UR6, c[0x0][0x3a8] ;  /* 0x00007500ff0677ac */ /* 0x000e620008000a00 */
[C---:B0-----:R-:W-:Y:S01]  /*08e0*/  LEA R4, P0, R0.reuse, UR4, 0x2 ;  /* 0x0000000400047c11 */ /* 0x041fe2000f8010ff */
[----:B------:R-:W0:Y:S03]  /*08f0*/  LDCU UR4, c[0x0][0x3b8] ;  /* 0x00007700ff0477ac */ /* 0x000e260008000800 */
[----:B------:R-:W-:Y:S02]  /*0900*/  LEA.HI.X R5, R0, UR5, R13, 0x2, P0 ;  /* 0x0000000500057c11 */ /* 0x000fe400080f140d */
[----:B-1----:R-:W-:-:S04]  /*0910*/  IADD3 R2, P1, PT, R6, UR6, RZ ;  /* 0x0000000606027c10 */ /* 0x002fc8000ff3e0ff */
[----:B------:R-:W-:Y:S01]  /*0920*/  IADD3.X R3, PT, PT, R8, UR7, RZ, P1, !PT ;  /* 0x0000000708037c10 */ /* 0x000fe20008ffe4ff */
[----:B------:R-:W2:Y:S01]  /*0930*/  LDG.E.CONSTANT R5, desc[UR8][R4.64] ;  /* 0x0000000804057981 */ /* 0x000ea2000c1e9900 */
[----:B------:R-:W1:Y:S03]  /*0940*/  LDCU.64 UR6, c[0x0][0x3b0] ;  /* 0x00007600ff0677ac */ /* 0x000e660008000a00 */
[----:B------:R-:W3:Y:S01]  /*0950*/  LDG.E R7, desc[UR8][R2.64] ;  /* 0x0000000802077981 */ /* 0x000ee2000c1e1900 */
[----:B-1----:R-:W-:Y:S01]  /*0960*/  IADD3 R6, P0, PT, R6, UR6, RZ ;  /* 0x0000000606067c10 */ /* 0x002fe2000ff1e0ff */
[----:B--2---:R-:W-:-:S04]  /*0970*/  FADD R12, R5, R12 ;  /* 0x0000000c050c7221 */ /* 0x004fc80000000000 */
[----:B---3--:R-:W-:Y:S01]  /*0980*/  FADD R12, R12, R7 ;  /* 0x000000070c0c7221 */ /* 0x008fe20000000000 */
[----:B------:R-:W-:-:S04]  /*0990*/  IADD3.X R7, PT, PT, R8, UR7, RZ, P0, !PT ;  /* 0x0000000708077c10 */ /* 0x000fc800087fe4ff */
[----:B0-----:R-:W-:-:S05]  /*09a0*/  FSET.BF.GE.AND R9, R12, UR4, PT ;  /* 0x000000040c097c0a */ /* 0x001fca000b806000 */
[----:B------:R-:W-:-:S04]  /*09b0*/  FADD R11, -R9, 1 ;  /* 0x3f800000090b7421 */ /* 0x000fc80000000100 */
[----:B------:R-:W-:-:S05]  /*09c0*/  FMUL R11, R12, R11 ;  /* 0x0000000b0c0b7220 */ /* 0x000fca0000400000 */
[----:B------:R-:W-:Y:S04]  /*09d0*/  STG.E desc[UR8][R2.64], R11 ;  /* 0x0000000b02007986 */ /* 0x000fe8000c101908 */
[----:B------:R-:W-:Y:S01]  /*09e0*/  STG.E desc[UR8][R6.64], R9 ;  /* 0x0000000906007986 */ /* 0x000fe2000c101908 */
[----:B------:R-:W-:Y:S05]  /*09f0*/  EXIT ;  /* 0x000000000000794d */ /* 0x000fea0003800000 */
        .weak           $__internal_1_$__cuda_sm20_div_s64
        .type           $__internal_1_$__cuda_sm20_div_s64,@function
        .size           $__internal_1_$__cuda_sm20_div_s64,(.L_x_64 - $__internal_1_$__cuda_sm20_div_s64)
$__internal_1_$__cuda_sm20_div_s64:
        /* <DEDUP_REMOVED lines=84> */
[----:B------:R-:W-:Y:S06]  /*0f40*/  RET.REL.NODEC R4 `(_Z24linear_if_batched_kernelPKfiiS0_S0_iPfS1_f) ;  /* 0xfffffff0042c7950 */ /* 0x000fec0003c3ffff */
.L_x_15:
        /* <DEDUP_REMOVED lines=11> */
.L_x_64:


//--------------------- .text._Z36maxpool2d_2x2_stride2_batched_kernelPKfiiiiPf --------------------------
	.section	.text._Z36maxpool2d_2x2_stride2_batched_kernelPKfiiiiPf,"ax",@progbits
	.align	128
        .global         _Z36maxpool2d_2x2_stride2_batched_kernelPKfiiiiPf
        .type           _Z36maxpool2d_2x2_stride2_batched_kernelPKfiiiiPf,@function
        .size           _Z36maxpool2d_2x2_stride2_batched_kernelPKfiiiiPf,(.L_x_65 - _Z36maxpool2d_2x2_stride2_batched_kernelPKfiiiiPf)
        .other          _Z36maxpool2d_2x2_stride2_batched_kernelPKfiiiiPf,@"STO_CUDA_ENTRY STV_DEFAULT"
_Z36maxpool2d_2x2_stride2_batched_kernelPKfiiiiPf:
.text._Z36maxpool2d_2x2_stride2_batched_kernelPKfiiiiPf:
[----:B------:R-:W-:Y:S01]  /*0000*/  LDC R1, c[0x0][0x37c] ;  /* 0x0000df00ff017b82 */ /* 0x000fe20000000800 */
[----:B------:R-:W0:Y:S01]  /*0010*/  LDCU.64 UR6, c[0x0][0x390] ;  /* 0x00007200ff0677ac */ /* 0x000e220008000a00 */
[----:B------:R-:W1:Y:S06]  /*0020*/  S2R R6, SR_TID.X ;  /* 0x0000000000067919 */ /* 0x000e6c0000002100 */
[----:B------:R-:W1:Y:S01]  /*0030*/  S2UR UR12, SR_CTAID.X ;  /* 0x00000000000c79c3 */ /* 0x000e620000002500 */
[----:B------:R-:W-:Y:S01]  /*0040*/  IMAD.MOV.U32 R7, RZ, RZ, RZ ;  /* 0x000000ffff077224 */ /* 0x000fe200078e00ff */
[----:B------:R-:W2:Y:S06]  /*0050*/  LDCU.64 UR10, c[0x0][0x388] ;  /* 0x00007100ff0a77ac */ /* 0x000eac0008000a00 */
[----:B------:R-:W1:Y:S01]  /*0060*/  LDC R3, c[0x0][0x360] ;  /* 0x0000d800ff037b82 */ /* 0x000e620000000800 */
[----:B0-----:R-:W-:-:S04]  /*0070*/  ULEA.HI UR4, UR6, UR6, URZ, 0x1 ;  /* 0x0000000606047291 */ /* 0x001fc8000f8f08ff */
[----:B------:R-:W-:Y:S02]  /*0080*/  USHF.R.S32.HI UR8, URZ, 0x1, UR4 ;  /* 0x00000001ff087899 */ /* 0x000fe40008011404 */
[----:B--2---:R-:W-:Y:S02]  /*0090*/  UIMAD.WIDE UR4, UR11, UR10, URZ ;  /* 0x0000000a0b0472a5 */ /* 0x004fe4000f8e02ff */
[----:B------:R-:W-:Y:S02]  /*00a0*/  USHF.R.S32.HI UR10, URZ, 0x1f, UR8 ;  /* 0x0000001fff0a7899 */ /* 0x000fe40008011408 */
[----:B------:R-:W-:Y:S02]  /*00b0*/  UIMAD UR9, UR5, UR8, URZ ;  /* 0x00000008050972a4 */ /* 0x000fe4000f8e02ff */
[----:B------:R-:W-:Y:S02]  /*00c0*/  ULEA.HI UR5, UR7, UR7, URZ, 0x1 ;  /* 0x0000000707057291 */ /* 0x000fe4000f8f08ff */
[----:B------:R-:W-:-:S02]  /*00d0*/  UIMAD.WIDE.U32 UR6, UR4, UR8, URZ ;  /* 0x00000008040672a5 */ /* 0x000fc4000f8e00ff */
[----:B------:R-:W-:Y:S01]  /*00e0*/  UIMAD UR4, UR4, UR10, UR9 ;  /* 0x0000000a040472a4 */ /* 0x000fe2000f8e0209 */
[----:B-1----:R-:W-:Y:S01]  /*00f0*/  IMAD.WIDE.U32 R6, R3, UR12, R6 ;  /* 0x0000000c03067c25 */ /* 0x002fe2000f8e0006 */
[----:B------:R-:W-:Y:S02]  /*0100*/  USHF.R.S32.HI UR5, URZ, 0x1, UR5 ;  /* 0x00000001ff057899 */ /* 0x000fe40008011405 */
[----:B------:R-:W-:Y:S02]  /*0110*/  UIADD3 UR4, UPT, UPT, UR7, UR4, URZ ;  /* 0x0000000407047290 */ /* 0x000fe4000fffe0ff */
[----:B------:R-:W-:Y:S02]  /*0120*/  USHF.R.S32.HI UR9, URZ, 0x1f, UR5 ;  /* 0x0000001fff097899 */ /* 0x000fe40008011405 */
[----:B------:R-:W-:Y:S02]  /*0130*/  UIMAD UR4, UR4, UR5, URZ ;  /* 0x00000005040472a4 */ /* 0x000fe4000f8e02ff */
[----:B------:R-:W-:-:S02]  /*0140*/  UIMAD.WIDE.U32 UR14, UR6, UR5, URZ ;  /* 0x00000005060e72a5 */ /* 0x000fc4000f8e00ff */
[----:B------:R-:W-:-:S04]  /*0150*/  UIMAD UR4, UR9, UR6, UR4 ;  /* 0x00000006090472a4 */ /* 0x000fc8000f8e0204 */
[----:B------:R-:W-:Y:S01]  /*0160*/  UIADD3 UR4, UPT, UPT, UR15, UR4, URZ ;  /* 0x000000040f047290 */ /* 0x000fe2000fffe0ff */
[----:B------:R-:W-:-:S05]  /*0170*/  ISETP.GE.U32.AND P0, PT, R6, UR14, PT ;  /* 0x0000000e06007c0c */ /* 0x000fca000bf06070 */
[----:B------:R-:W-:-:S13]  /*0180*/  ISETP.GE.AND.EX P0, PT, R7, UR4, PT, P0 ;  /* 0x0000000407007c0c */ /* 0x000fda000bf06300 */
[----:B------:R-:W-:Y:S05]  /*0190*/  @P0 EXIT ;  /* 0x000000000000094d */ /* 0x000fea0003800000 */
[----:B------:R-:W-:Y:S01]  /*01a0*/  LOP3.LUT R0, R7, UR9, RZ, 0xfc, !PT ;  /* 0x0000000907007c12 */ /* 0x000fe2000f8efcff */
[----:B------:R-:W-:Y:S03]  /*01b0*/  BSSY.RECONVERGENT B0, `(.L_x_16) ;  /* 0x0000029000007945 */ /* 0x000fe60003800200 */
[----:B------:R-:W-:-:S13]  /*01c0*/  ISETP.NE.U32.AND P0, PT, R0, RZ, PT ;  /* 0x000000ff0000720c */ /* 0x000fda0003f05070 */
[----:B------:R-:W-:Y:S05]  /*01d0*/  @P0 BRA `(.L_x_17) ;  /* 0x0000000000600947 */ /* 0x000fea0003800000 */
[----:B------:R-:W0:Y:S01]  /*01e0*/  I2F.U32.RP R0, UR5 ;  /* 0x0000000500007d06 */ /* 0x000e220008209000 */
[----:B------:R-:W-:Y:S01]  /*01f0*/  IADD3 R5, PT, PT, RZ, -UR5, RZ ;  /* 0x80000005ff057c10 */ /* 0x000fe2000fffe0ff */
[----:B------:R-:W-:Y:S01]  /*0200*/  HFMA2 R7, -RZ, RZ, 0, 0 ;  /* 0x00000000ff077431 */ /* 0x000fe200000001ff */
[----:B------:R-:W-:Y:S01]  /*0210*/  ISETP.NE.U32.AND P2, PT, RZ, UR5, PT ;  /* 0x00000005ff007c0c */ /* 0x000fe2000bf45070 */
[----:B------:R-:W-:-:S04]  /*0220*/  IMAD.MOV.U32 R11, RZ, RZ, RZ ;  /* 0x000000ffff0b7224 */ /* 0x000fc800078e00ff */
[----:B0-----:R-:W0:Y:S02]  /*0230*/  MUFU.RCP R0, R0 ;  /* 0x0000000000007308 */ /* 0x001e240000001000 */
[----:B0-----:R-:W-:-:S06]  /*0240*/  VIADD R2, R0, 0xffffffe ;  /* 0x0ffffffe00027836 */ /* 0x001fcc0000000000 */
[----:B------:R0:W1:Y:S02]  /*0250*/  F2I.FTZ.U32.TRUNC.NTZ R3, R2 ;  /* 0x0000000200037305 */ /* 0x000064000021f000 */
[----:B0-----:R-:W-:Y:S02]  /*0260*/  IMAD.MOV.U32 R2, RZ, RZ, RZ ;  /* 0x000000ffff027224 */ /* 0x001fe400078e00ff */
[----:B-1----:R-:W-:-:S04]  /*0270*/  IMAD R5, R5, R3, RZ ;  /* 0x0000000305057224 */ /* 0x002fc800078e02ff */
        /* <DEDUP_REMOVED lines=10> */
[----:B------:R-:W-:-:S05]  /*0320*/  IADD3 R5, PT, PT, -R3, RZ, RZ ;  /* 0x000000ff03057210 */ /* 0x000fca0007ffe1ff */
[----:B------:R-:W-:Y:S02]  /*0330*/  IMAD R14, R5, UR5, R6 ;  /* 0x00000005050e7c24 */ /* 0x000fe4000f8e0206 */
[----:B------:R-:W-:Y:S01]  /*0340*/  IMAD.MOV.U32 R6, RZ, RZ, R3 ;  /* 0x000000ffff067224 */ /* 0x000fe200078e0003 */
[----:B------:R-:W-:Y:S06]  /*0350*/  BRA `(.L_x_18) ;  /* 0x0000000000387947 */ /* 0x000fec0003800000 */
.L_x_17:
[----:B------:R-:W-:Y:S01]  /*0360*/  IMAD.MOV.U32 R17, RZ, RZ, R6 ;  /* 0x000000ffff117224 */ /* 0x000fe200078e0006 */
[----:B------:R-:W-:Y:S01]  /*0370*/  MOV R12, UR5 ;  /* 0x00000005000c7c02 */ /* 0x000fe20008000f00 */
[----:B------:R-:W-:Y:S01]  /*0380*/  IMAD.MOV.U32 R13, RZ, RZ, R7 ;  /* 0x000000ffff0d7224 */ /* 0x000fe200078e0007 */
[----:B------:R-:W-:Y:S01]  /*0390*/  MOV R0, 0x3c0 ;  /* 0x000003c000007802 */ /* 0x000fe20000000f00 */
[----:B------:R-:W-:-:S07]  /*03a0*/  IMAD.U32 R10, RZ, RZ, UR9 ;  /* 0x00000009ff0a7e24 */ /* 0x000fce000f8e00ff */
[----:B------:R-:W-:Y:S05]  /*03b0*/  CALL.REL.NOINC `($__internal_2_$__cuda_sm20_div_s64) ;  /* 0x0000000800707944 */ /* 0x000fea0003c00000 */
[----:B------:R-:W-:-:S05]  /*03c0*/  IADD3 R11, P0, PT, RZ, -R2, RZ ;  /* 0x80000002ff0b7210 */ /* 0x000fca0007f1e0ff */
[----:B------:R-:W-:Y:S02]  /*03d0*/  IMAD.X R0, RZ, RZ, ~R3, P0 ;  /* 0x000000ffff007224 */ /* 0x000fe400000e0e03 */
[----:B------:R-:W-:-:S04]  /*03e0*/  IMAD.WIDE.U32 R14, R11, UR5, R6 ;  /* 0x000000050b0e7c25 */ /* 0x000fc8000f8e0006 */
[----:B------:R-:W-:Y:S02]  /*03f0*/  IMAD R0, R0, UR5, RZ ;  /* 0x0000000500007c24 */ /* 0x000fe4000f8e02ff */
[----:B------:R-:W-:Y:S02]  /*0400*/  IMAD.MOV.U32 R6, RZ, RZ, R2 ;  /* 0x000000ffff067224 */ /* 0x000fe400078e0002 */
[----:B------:R-:W-:Y:S02]  /*0410*/  IMAD R11, R11, UR9, R0 ;  /* 0x000000090b0b7c24 */ /* 0x000fe4000f8e0200 */
[----:B------:R-:W-:-:S03]  /*0420*/  IMAD.MOV.U32 R7, RZ, RZ, R3 ;  /* 0x000000ffff077224 */ /* 0x000fc600078e0003 */
[----:B------:R-:W-:-:S07]  /*0430*/  IADD3 R11, PT, PT, R15, R11, RZ ;  /* 0x0000000b0f0b7210 */ /* 0x000fce0007ffe0ff */
.L_x_18:
[----:B------:R-:W-:Y:S05]  /*0440*/  BSYNC.RECONVERGENT B0 ;  /* 0x0000000000007941 */ /* 0x000fea0003800200 */
.L_x_16:
[----:B------:R-:W0:Y:S01]  /*0450*/  LDCU UR4, c[0x0][0x38c] ;  /* 0x00007180ff0477ac */ /* 0x000e220008000800 */
[----:B------:R-:W-:Y:S01]  /*0460*/  LOP3.LUT R0, R7, UR10, RZ, 0xfc, !PT ;  /* 0x0000000a07007c12 */ /* 0x000fe2000f8efcff */
[----:B------:R-:W-:Y:S03]  /*0470*/  BSSY.RECONVERGENT B0, `(.L_x_19) ;  /* 0x000002c000007945 */ /* 0x000fe60003800200 */
[----:B------:R-:W-:Y:S01]  /*0480*/  ISETP.NE.U32.AND P0, PT, R0, RZ, PT ;  /* 0x000000ff0000720c */ /* 0x000fe20003f05070 */
[----:B0-----:R-:W-:-:S12]  /*0490*/  USHF.R.S32.HI UR4, URZ, 0x1f, UR4 ;  /* 0x0000001fff047899 */ /* 0x001fd80008011404 */
[----:B------:R-:W-:Y:S05]  /*04a0*/  @P0 BRA `(.L_x_20) ;  /* 0x0000000000600947 */ /* 0x000fea0003800000 */
[----:B------:R-:W0:Y:S01]  /*04b0*/  I2F.U32.RP R0, UR8 ;  /* 0x0000000800007d06 */ /* 0x000e220008209000 */
[----:B------:R-:W-:Y:S01]  /*04c0*/  IMAD R5, RZ, RZ, -UR8 ;  /* 0x80000008ff057e24 */ /* 0x000fe2000f8e02ff */
[----:B------:R-:W-:Y:S01]  /*04d0*/  ISETP.NE.U32.AND P2, PT, RZ, UR8, PT ;  /* 0x00000008ff007c0c */ /* 0x000fe2000bf45070 */
[----:B------:R-:W-:Y:S02]  /*04e0*/  IMAD.MOV.U32 R15, RZ, RZ, RZ ;  /* 0x000000ffff0f7224 */ /* 0x000fe400078e00ff */
[----:B------:R-:W-:-:S03]  /*04f0*/  IMAD.MOV.U32 R7, RZ, RZ, RZ ;  /* 0x000000ffff077224 */ /* 0x000fc600078e00ff */
[----:B0-----:R-:W0:Y:S02]  /*0500*/  MUFU.RCP R0, R0 ;  /* 0x0000000000007308 */ /* 0x001e240000001000 */
[----:B0-----:R-:W-:-:S06]  /*0510*/  IADD3 R2, PT, PT, R0, 0xffffffe, RZ ;  /* 0x0ffffffe00027810 */ /* 0x001fcc0007ffe0ff */
[----:B------:R0:W1:Y:S02]  /*0520*/  F2I.FTZ.U32.TRUNC.NTZ R3, R2 ;  /* 0x0000000200037305 */ /* 0x000064000021f000 */
[----:B0-----:R-:W-:Y:S02]  /*0530*/  IMAD.MOV.U32 R2, RZ, RZ, RZ ;  /* 0x000000ffff027224 */ /* 0x001fe400078e00ff */
[----:B-1----:R-:W-:-:S04]  /*0540*/  IMAD R5, R5, R3, RZ ;  /* 0x0000000305057224 */ /* 0x002fc800078e02ff */
[----:B------:R-:W-:-:S06]  /*0550*/  IMAD.HI.U32 R3, R3, R5, R2 ;  /* 0x0000000503037227 */ /* 0x000fcc00078e0002 */
[----:B------:R-:W-:-:S05]  /*0560*/  IMAD.HI.U32 R3, R3, R6, RZ ;  /* 0x0000000603037227 */ /* 0x000fca00078e00ff */
[----:B------:R-:W-:-:S05]  /*0570*/  IADD3 R5, PT, PT, -R3, RZ, RZ ;  /* 0x000000ff03057210 */ /* 0x000fca0007ffe1ff */
[----:B------:R-:W-:-:S05]  /*0580*/  IMAD R4, R5, UR8, R6 ;  /* 0x0000000805047c24 */ /* 0x000fca000f8e0206 */
[----:B------:R-:W-:-:S13]  /*0590*/  ISETP.GE.U32.AND P0, PT, R4, UR8, PT ;  /* 0x0000000804007c0c */ /* 0x000fda000bf06070 */
[----:B------:R-:W-:Y:S02]  /*05a0*/  @P0 VIADD R4, R4, -UR8 ;  /* 0x8000000804040c36 */ /* 0x000fe40008000000 */
[----:B------:R-:W-:-:S03]  /*05b0*/  @P0 VIADD R3, R3, 0x1 ;  /* 0x0000000103030836 */ /* 0x000fc60000000000 */
[----:B------:R-:W-:-:S13]  /*05c0*/  ISETP.GE.U32.AND P1, PT, R4, UR8, PT ;  /* 0x0000000804007c0c */ /* 0x000fda000bf26070 */
[----:B------:R-:W-:Y:S02]  /*05d0*/  @P1 IADD3 R3, PT, PT, R3, 0x1, RZ ;  /* 0x0000000103031810 */ /* 0x000fe40007ffe0ff */
[----:B------:R-:W-:-:S05]  /*05e0*/  @!P2 LOP3.LUT R3, RZ, UR8, RZ, 0x33, !PT ;  /* 0x00000008ff03ac12 */ /* 0x000fca000f8e33ff */
[----:B------:R-:W-:-:S04]  /*05f0*/  IMAD.MOV R5, RZ, RZ, -R3 ;  /* 0x000000ffff057224 */ /* 0x000fc800078e0a03 */
[----:B------:R-:W-:Y:S01]  /*0600*/  IMAD R16, R5, UR8, R6 ;  /* 0x0000000805107c24 */ /* 0x000fe2000f8e0206 */
[----:B------:R-:W-:Y:S01]  /*0610*/  MOV R6, R3 ;  /* 0x0000000300067202 */ /* 0x000fe20000000f00 */
[----:B------:R-:W-:Y:S06]  /*0620*/  BRA `(.L_x_21) ;  /* 0x0000000000407947 */ /* 0x000fec0003800000 */
.L_x_20:
[----:B------:R-:W-:Y:S01]  /*0630*/  IMAD.MOV.U32 R17, RZ, RZ, R6 ;  /* 0x000000ffff117224 */ /* 0x000fe200078e0006 */
[----:B------:R-:W-:Y:S01]  /*0640*/  MOV R13, R7 ;  /* 0x00000007000d7202 */ /* 0x000fe20000000f00 */
[----:B------:R-:W-:Y:S01]  /*0650*/  IMAD.U32 R12, RZ, RZ, UR8 ;  /* 0x00000008ff0c7e24 */ /* 0x000fe2000f8e00ff */
[----:B------:R-:W-:Y:S02]  /*0660*/  MOV R10, UR10 ;  /* 0x0000000a000a7c02 */ /* 0x000fe40008000f00 */
[----:B------:R-:W-:-:S07]  /*0670*/  MOV R0, 0x690 ;  /* 0x0000069000007802 */ /* 0x000fce0000000f00 */
[----:B------:R-:W-:Y:S05]  /*0680*/  CALL.REL.NOINC `($__internal_2_$__cuda_sm20_div_s64) ;  /* 0x0000000400bc7944 */ /* 0x000fea0003c00000 */
[----:B------:R-:W-:Y:S01]  /*0690*/  IADD3 R15, P0, PT, RZ, -R2, RZ ;  /* 0x80000002ff0f7210 */ /* 0x000fe20007f1e0ff */
[----:B------:R-:W-:Y:S01]  /*06a0*/  IMAD.MOV.U32 R17, RZ, RZ, R7 ;  /* 0x000000ffff117224 */ /* 0x000fe200078e0007 */
[----:B------:R-:W-:Y:S01]  /*06b0*/  MOV R16, R6 ;  /* 0x0000000600107202 */ /* 0x000fe20000000f00 */
[----:B------:R-:W-:Y:S01]  /*06c0*/  IMAD.MOV.U32 R6, RZ, RZ, R2 ;  /* 0x000000ffff067224 */ /* 0x000fe200078e0002 */
[----:B------:R-:W-:Y:S01]  /*06d0*/  MOV R7, R3 ;  /* 0x0000000300077202 */ /* 0x000fe20000000f00 */
[----:B------:R-:W-:Y:S02]  /*06e0*/  IMAD.X R0, RZ, RZ, ~R3, P0 ;  /* 0x000000ffff007224 */ /* 0x000fe400000e0e03 */
[----:B------:R-:W-:-:S04]  /*06f0*/  IMAD.WIDE.U32 R16, R15, UR8, R16 ;  /* 0x000000080f107c25 */ /* 0x000fc8000f8e0010 */
[----:B------:R-:W-:-:S04]  /*0700*/  IMAD R0, R0, UR8, RZ ;  /* 0x0000000800007c24 */ /* 0x000fc8000f8e02ff */
[----:B------:R-:W-:-:S05]  /*0710*/  IMAD R15, R15, UR10, R0 ;  /* 0x0000000a0f0f7c24 */ /* 0x000fca000f8e0200 */
[----:B------:R-:W-:-:S07]  /*0720*/  IADD3 R15, PT, PT, R17, R15, RZ ;  /* 0x0000000f110f7210 */ /* 0x000fce0007ffe0ff */
.L_x_21:
[----:B------:R-:W-:Y:S05]  /*0730*/  BSYNC.RECONVERGENT B0 ;  /* 0x0000000000007941 */ /* 0x000fea0003800200 */
.L_x_19:
[----:B------:R-:W-:Y:S01]  /*0740*/  LOP3.LUT R0, R7, UR4, RZ, 0xfc, !PT ;  /* 0x0000000407007c12 */ /* 0x000fe2000f8efcff */
[----:B------:R-:W0:Y:S01]  /*0750*/  LDCU.64 UR6, c[0x0][0x358] ;  /* 0x00006b00ff0677ac */ /* 0x000e220008000a00 */
[----:B------:R-:W-:Y:S02]  /*0760*/  BSSY.RECONVERGENT B0, `(.L_x_22) ;  /* 0x000002f000007945 */ /* 0x000fe40003800200 */
[----:B------:R-:W-:-:S13]  /*0770*/  ISETP.NE.U32.AND P0, PT, R0, RZ, PT ;  /* 0x000000ff0000720c */ /* 0x000fda0003f05070 */
[----:B------:R-:W-:Y:S05]  /*0780*/  @P0 BRA `(.L_x_23) ;  /* 0x0000000000640947 */ /* 0x000fea0003800000 */
[----:B------:R-:W1:Y:S02]  /*0790*/  LDCU UR11, c[0x0][0x38c] ;  /* 0x00007180ff0b77ac */ /* 0x000e640008000800 */
[----:B-1----:R-:W-:-:S04]  /*07a0*/  IMAD.U32 R3, RZ, RZ, UR11 ;  /* 0x0000000bff037e24 */ /* 0x002fc8000f8e00ff */
[----:B------:R-:W1:Y:S01]  /*07b0*/  I2F.U32.RP R0, R3 ;  /* 0x0000000300007306 */ /* 0x000e620000209000 */
[----:B------:R-:W-:-:S07]  /*07c0*/  ISETP.NE.U32.AND P2, PT, R3, RZ, PT ;  /* 0x000000ff0300720c */ /* 0x000fce0003f45070 */
[----:B-1----:R-:W1:Y:S02]  /*07d0*/  MUFU.RCP R0, R0 ;  /* 0x0000000000007308 */ /* 0x002e640000001000 */
[----:B-1----:R-:W-:-:S06]  /*07e0*/  IADD3 R4, PT, PT, R0, 0xffffffe, RZ ;  /* 0x0ffffffe00047810 */ /* 0x002fcc0007ffe0ff */
[----:B------:R1:W2:Y:S02]  /*07f0*/  F2I.FTZ.U32.TRUNC.NTZ R5, R4 ;  /* 0x0000000400057305 */ /* 0x0002a4000021f000 */
[----:B-1----:R-:W-:Y:S02]  /*0800*/  HFMA2 R4, -RZ, RZ, 0, 0 ;  /* 0x00000000ff047431 */ /* 0x002fe400000001ff */
[----:B--2---:R-:W-:-:S04]  /*0810*/  IMAD R2, R5, R3, RZ ;  /* 0x0000000305027224 */ /* 0x004fc800078e02ff */
[----:B------:R-:W-:-:S04]  /*0820*/  IMAD.MOV R7, RZ, RZ, -R2 ;  /* 0x000000ffff077224 */ /* 0x000fc800078e0a02 */
[----:B------:R-:W-:Y:S01]  /*0830*/  IMAD.HI.U32 R5, R5, R7, R4 ;  /* 0x0000000705057227 */ /* 0x000fe200078e0004 */
[----:B------:R-:W-:-:S05]  /*0840*/  MOV R7, RZ ;  /* 0x000000ff00077202 */ /* 0x000fca0000000f00 */
[----:B------:R-:W-:-:S04]  /*0850*/  IMAD.HI.U32 R5, R5, R6, RZ ;  /* 0x0000000605057227 */ /* 0x000fc800078e00ff */
[----:B------:R-:W-:-:S04]  /*0860*/  IMAD.MOV R2, RZ, RZ, -R5 ;  /* 0x000000ffff027224 */ /* 0x000fc800078e0a05 */
[----:B------:R-:W-:-:S05]  /*0870*/  IMAD R2, R3, R2, R6 ;  /* 0x0000000203027224 */ /* 0x000fca00078e0206 */
[----:B------:R-:W-:-:S13]  /*0880*/  ISETP.GE.U32.AND P0, PT, R2, R3, PT ;  /* 0x000000030200720c */ /* 0x000fda0003f06070 */
[----:B------:R-:W-:Y:S01]  /*0890*/  @P0 IADD3 R2, PT, PT, R2, -R3, RZ ;  /* 0x8000000302020210 */ /* 0x000fe20007ffe0ff */
[----:B------:R-:W-:-:S03]  /*08a0*/  @P0 VIADD R5, R5, 0x1 ;  /* 0x0000000105050836 */ /* 0x000fc60000000000 */
[----:B------:R-:W-:-:S13]  /*08b0*/  ISETP.GE.U32.AND P1, PT, R2, R3, PT ;  /* 0x000000030200720c */ /* 0x000fda0003f26070 */
[----:B------:R-:W-:Y:S02]  /*08c0*/  @P1 IADD3 R5, PT, PT, R5, 0x1, RZ ;  /* 0x0000000105051810 */ /* 0x000fe40007ffe0ff */
[----:B------:R-:W-:-:S05]  /*08d0*/  @!P2 LOP3.LUT R5, RZ, R3, RZ, 0x33, !PT ;  /* 0x00000003ff05a212 */ /* 0x000fca00078e33ff */
[--C-:B------:R-:W-:Y:S02]  /*08e0*/  IMAD.MOV R2, RZ, RZ, -R5.reuse ;  /* 0x000000ffff027224 */ /* 0x100fe400078e0a05 */
[----:B------:R-:W-:Y:S02]  /*08f0*/  IMAD.MOV.U32 R0, RZ, RZ, R5 ;  /* 0x000000ffff007224 */ /* 0x000fe400078e0005 */
[----:B------:R-:W-:Y:S01]  /*0900*/  IMAD R6, R3, R2, R6 ;  /* 0x0000000203067224 */ /* 0x000fe200078e0206 */
[----:B------:R-:W-:Y:S06]  /*0910*/  BRA `(.L_x_24) ;  /* 0x00000000004c7947 */ /* 0x000fec0003800000 */
.L_x_23:
[----:B------:R-:W1:Y:S01]  /*0920*/  LDCU UR11, c[0x0][0x38c] ;  /* 0x00007180ff0b77ac */ /* 0x000e620008000800 */
[----:B------:R-:W-:Y:S01]  /*0930*/  MOV R17, R6 ;  /* 0x0000000600117202 */ /* 0x000fe20000000f00 */
[----:B------:R-:W-:Y:S01]  /*0940*/  IMAD.MOV.U32 R13, RZ, RZ, R7 ;  /* 0x000000ffff0d7224 */ /* 0x000fe200078e0007 */
[----:B------:R-:W-:Y:S02]  /*0950*/  MOV R10, UR4 ;  /* 0x00000004000a7c02 */ /* 0x000fe40008000f00 */
[----:B------:R-:W-:Y:S01]  /*0960*/  MOV R0, 0x990 ;  /* 0x0000099000007802 */ /* 0x000fe20000000f00 */
[----:B-1----:R-:W-:-:S07]  /*0970*/  IMAD.U32 R12, RZ, RZ, UR11 ;  /* 0x0000000bff0c7e24 */ /* 0x002fce000f8e00ff */
[----:B0-----:R-:W-:Y:S05]  /*0980*/  CALL.REL.NOINC `($__internal_2_$__cuda_sm20_div_s64) ;  /* 0x0000000000fc7944 */ /* 0x001fea0003c00000 */
[----:B------:R-:W0:Y:S01]  /*0990*/  LDCU UR11, c[0x0][0x38c] ;  /* 0x00007180ff0b77ac */ /* 0x000e220008000800 */
[----:B------:R-:W-:Y:S01]  /*09a0*/  IADD3 R9, P0, PT, RZ, -R2, RZ ;  /* 0x80000002ff097210 */ /* 0x000fe20007f1e0ff */
[----:B------:R-:W-:Y:S01]  /*09b0*/  IMAD.MOV.U32 R5, RZ, RZ, R7 ;  /* 0x000000ffff057224 */ /* 0x000fe200078e0007 */
[----:B------:R-:W-:Y:S02]  /*09c0*/  MOV R4, R6 ;  /* 0x0000000600047202 */ /* 0x000fe40000000f00 */
[----:B------:R-:W-:Y:S01]  /*09d0*/  IADD3.X R0, PT, PT, RZ, ~R3, RZ, P0, !PT ;  /* 0x80000003ff007210 */ /* 0x000fe200007fe4ff */
[----:B0-----:R-:W-:-:S04]  /*09e0*/  IMAD.U32 R3, RZ, RZ, UR11 ;  /* 0x0000000bff037e24 */ /* 0x001fc8000f8e00ff */
[-C--:B------:R-:W-:Y:S02]  /*09f0*/  IMAD R0, R0, R3.reuse, RZ ;  /* 0x0000000300007224 */ /* 0x080fe400078e02ff */
[----:B------:R-:W-:-:S04]  /*0a00*/  IMAD.WIDE.U32 R4, R9, R3, R4 ;  /* 0x0000000309047225 */ /* 0x000fc800078e0004 */
[----:B------:R-:W-:Y:S01]  /*0a10*/  IMAD R7, R9, UR4, R0 ;  /* 0x0000000409077c24 */ /* 0x000fe2000f8e0200 */
[----:B------:R-:W-:Y:S01]  /*0a20*/  MOV R0, R2 ;  /* 0x0000000200007202 */ /* 0x000fe20000000f00 */
[----:B------:R-:W-:-:S03]  /*0a30*/  IMAD.MOV.U32 R6, RZ, RZ, R4 ;  /* 0x000000ffff067224 */ /* 0x000fc600078e0004 */
[----:B------:R-:W-:-:S07]  /*0a40*/  IADD3 R7, PT, PT, R5, R7, RZ ;  /* 0x0000000705077210 */ /* 0x000fce0007ffe0ff */
.L_x_24:
[----:B0-----:R-:W-:Y:S05]  /*0a50*/  BSYNC.RECONVERGENT B0 ;  /* 0x0000000000007941 */ /* 0x001fea0003800200 */
.L_x_22:
[----:B------:R-:W0:Y:S01]  /*0a60*/  LDC.64 R4, c[0x0][0x390] ;  /* 0x0000e400ff047b82 */ /* 0x000e220000000a00 */
[----:B------:R-:W-:Y:S01]  /*0a70*/  SHF.R.S32.HI R2, RZ, 0x1f, R0 ;  /* 0x0000001fff027819 */ /* 0x000fe20000011400 */
[----:B------:R-:W1:Y:S01]  /*0a80*/  LDCU.64 UR12, c[0x0][0x380] ;  /* 0x00007000ff0c77ac */ /* 0x000e620008000a00 */
[----:B------:R-:W-:Y:S02]  /*0a90*/  IMAD.SHL.U32 R12, R14, 0x2, RZ ;  /* 0x000000020e0c7824 */ /* 0x000fe400078e00ff */
[----:B------:R-:W-:Y:S02]  /*0aa0*/  IMAD.MOV.U32 R13, RZ, RZ, RZ ;  /* 0x000000ffff0d7224 */ /* 0x000fe400078e00ff */
[-C--:B------:R-:W-:Y:S01]  /*0ab0*/  IMAD R9, R2, R3.reuse, RZ ;  /* 0x0000000302097224 */ /* 0x080fe200078e02ff */
[----:B------:R-:W-:Y:S01]  /*0ac0*/  LOP3.LUT R12, R12, 0xfffffffe, RZ, 0xc0, !PT ;  /* 0xfffffffe0c0c7812 */ /* 0x000fe200078ec0ff */
[----:B------:R-:W-:-:S04]  /*0ad0*/  IMAD.WIDE.U32 R2, R0, R3, R6 ;  /* 0x0000000300027225 */ /* 0x000fc800078e0006 */
[----:B------:R-:W-:Y:S02]  /*0ae0*/  IMAD R9, R0, UR4, R9 ;  /* 0x0000000400097c24 */ /* 0x000fe4000f8e0209 */
[----:B------:R-:W-:-:S03]  /*0af0*/  IMAD.SHL.U32 R6, R16, 0x2, RZ ;  /* 0x0000000210067824 */ /* 0x000fc600078e00ff */
[----:B------:R-:W-:Y:S02]  /*0b00*/  IADD3 R3, PT, PT, R3, R9, RZ ;  /* 0x0000000903037210 */ /* 0x000fe40007ffe0ff */
[----:B------:R-:W-:Y:S02]  /*0b10*/  SHF.R.S32.HI R7, RZ, 0x1f, R6 ;  /* 0x0000001fff077819 */ /* 0x000fe40000011406 */
[----:B0-----:R-:W-:Y:S01]  /*0b20*/  SHF.R.S32.HI R9, RZ, 0x1f, R4 ;  /* 0x0000001fff097819 */ /* 0x001fe20000011404 */
[-C--:B------:R-:W-:Y:S02]  /*0b30*/  IMAD R0, R3, R4.reuse, RZ ;  /* 0x0000000403007224 */ /* 0x080fe400078e02ff */
[----:B------:R-:W-:-:S04]  /*0b40*/  IMAD.WIDE.U32 R6, R2, R4, R6 ;  /* 0x0000000402067225 */ /* 0x000fc800078e0006 */
[----:B------:R-:W-:Y:S02]  /*0b50*/  IMAD R9, R9, R2, R0 ;  /* 0x0000000209097224 */ /* 0x000fe400078e0200 */
[----:B------:R-:W-:-:S03]  /*0b60*/  IMAD.WIDE.U32 R12, R6, R5, R12 ;  /* 0x00000005060c7225 */ /* 0x000fc600078e000c */
[----:B------:R-:W-:Y:S02]  /*0b70*/  IADD3 R0, PT, PT, R7, R9, RZ ;  /* 0x0000000907007210 */ /* 0x000fe40007ffe0ff */
[----:B------:R-:W-:Y:S02]  /*0b80*/  SHF.R.S32.HI R7, RZ, 0x1f, R5 ;  /* 0x0000001fff077819 */ /* 0x000fe40000011405 */
[----:B-1----:R-:W-:Y:S01]  /*0b90*/  LEA R8, P0, R12, UR12, 0x2 ;  /* 0x0000000c0c087c11 */ /* 0x002fe2000f8010ff */
[----:B------:R-:W-:-:S04]  /*0ba0*/  IMAD R0, R0, R5, RZ ;  /* 0x0000000500007224 */ /* 0x000fc800078e02ff */
[----:B------:R-:W-:-:S05]  /*0bb0*/  IMAD R7, R7, R6, R0 ;  /* 0x0000000607077224 */ /* 0x000fca00078e0200 */
[----:B------:R-:W-:-:S04]  /*0bc0*/  IADD3 R7, PT, PT, R13, R7, RZ ;  /* 0x000000070d077210 */ /* 0x000fc80007ffe0ff */
[----:B------:R-:W-:-:S03]  /*0bd0*/  LEA.HI.X R9, R12, UR13, R7, 0x2, P0 ;  /* 0x0000000d0c097c11 */ /* 0x000fc600080f1407 */
[----:B------:R-:W-:Y:S02]  /*0be0*/  IMAD.WIDE R12, R5, 0x4, R8 ;  /* 0x00000004050c7825 */ /* 0x000fe400078e0208 */
[----:B------:R-:W2:Y:S01]  /*0bf0*/  LDG.E.CONSTANT R0, desc[UR6][R8.64] ;  /* 0x0000000608007981 */ /* 0x000ea2000c1e9900 */
[----:B------:R-:W0:Y:S03]  /*0c00*/  LDC.64 R4, c[0x0][0x398] ;  /* 0x0000e600ff047b82 */ /* 0x000e260000000a00 */
[----:B------:R-:W2:Y:S04]  /*0c10*/  LDG.E.CONSTANT R19, desc[UR6][R8.64+0x4] ;  /* 0x0000040608137981 */ /* 0x000ea8000c1e9900 */
[----:B------:R-:W3:Y:S04]  /*0c20*/  LDG.E.CONSTANT R10, desc[UR6][R12.64] ;  /* 0x000000060c0a7981 */ /* 0x000ee8000c1e9900 */
[----:B------:R-:W3:Y:S01]  /*0c30*/  LDG.E.CONSTANT R21, desc[UR6][R12.64+0x4] ;  /* 0x000004060c157981 */ /* 0x000ee2000c1e9900 */
[----:B------:R-:W-:-:S02]  /*0c40*/  IMAD R3, R3, UR8, RZ ;  /* 0x0000000803037c24 */ /* 0x000fc4000f8e02ff */
[----:B------:R-:W-:Y:S02]  /*0c50*/  IMAD.MOV.U32 R17, RZ, RZ, R15 ;  /* 0x000000ffff117224 */ /* 0x000fe400078e000f */
[C---:B------:R-:W-:Y:S02]  /*0c60*/  IMAD R3, R2.reuse, UR10, R3 ;  /* 0x0000000a02037c24 */ /* 0x040fe4000f8e0203 */
[----:B------:R-:W-:-:S04]  /*0c70*/  IMAD.WIDE.U32 R6, R2, UR8, R16 ;  /* 0x0000000802067c25 */ /* 0x000fc8000f8e0010 */
[----:B------:R-:W-:Y:S01]  /*0c80*/  IMAD.MOV.U32 R15, RZ, RZ, R11 ;  /* 0x000000ffff0f7224 */ /* 0x000fe200078e000b */
[----:B------:R-:W-:-:S05]  /*0c90*/  IADD3 R2, PT, PT, R7, R3, RZ ;  /* 0x0000000307027210 */ /* 0x000fca0007ffe0ff */
[----:B------:R-:W-:Y:S02]  /*0ca0*/  IMAD R7, R2, UR5, RZ ;  /* 0x0000000502077c24 */ /* 0x000fe4000f8e02ff */
[----:B------:R-:W-:-:S04]  /*0cb0*/  IMAD.WIDE.U32 R2, R6, UR5, R14 ;  /* 0x0000000506027c25 */ /* 0x000fc8000f8e000e */
[----:B------:R-:W-:-:S05]  /*0cc0*/  IMAD R7, R6, UR9, R7 ;  /* 0x0000000906077c24 */ /* 0x000fca000f8e0207 */
[----:B------:R-:W-:Y:S02]  /*0cd0*/  IADD3 R3, PT, PT, R3, R7, RZ ;  /* 0x0000000703037210 */ /* 0x000fe40007ffe0ff */
[----:B--2---:R-:W-:-:S04]  /*0ce0*/  FSETP.GT.AND P0, PT, R0, R19, PT ;  /* 0x000000130000720b */ /* 0x004fc80003f04000 */
[----:B------:R-:W-:Y:S02]  /*0cf0*/  FSEL R0, R0, R19, P0 ;  /* 0x0000001300007208 */ /* 0x000fe40000000000 */
[----:B---3--:R-:W-:-:S04]  /*0d00*/  FSETP.GT.AND P1, PT, R10, R21, PT ;  /* 0x000000150a00720b */ /* 0x008fc80003f24000 */
[----:B------:R-:W-:Y:S02]  /*0d10*/  FSEL R21, R10, R21, P1 ;  /* 0x000000150a157208 */ /* 0x000fe40000800000 */
[----:B0-----:R-:W-:Y:S02]  /*0d20*/  LEA R4, P1, R2, R4, 0x2 ;  /* 0x0000000402047211 */ /* 0x001fe400078210ff */
[----:B------:R-:W-:Y:S02]  /*0d30*/  FSETP.GT.AND P0, PT, R0, R21, PT ;  /* 0x000000150000720b */ /* 0x000fe40003f04000 */
[----:B------:R-:W-:Y:S02]  /*0d40*/  LEA.HI.X R5, R2, R5, R3, 0x2, P1 ;  /* 0x0000000502057211 */ /* 0x000fe400008f1403 */
[----:B------:R-:W-:-:S05]  /*0d50*/  FSEL R21, R0, R21, P0 ;  /* 0x0000001500157208 */ /* 0x000fca0000000000 */
[----:B------:R-:W-:Y:S01]  /*0d60*/  STG.E desc[UR6][R4.64], R21 ;  /* 0x0000001504007986 */ /* 0x000fe2000c101906 */
[----:B------:R-:W-:Y:S05]  /*0d70*/  EXIT ;  /* 0x000000000000794d */ /* 0x000fea0003800000 */
        .weak           $__internal_2_$__cuda_sm20_div_s64
        .type           $__internal_2_$__cuda_sm20_div_s64,@function
        .size           $__internal_2_$__cuda_sm20_div_s64,(.L_x_65 - $__internal_2_$__cuda_sm20_div_s64)
$__internal_2_$__cuda_sm20_div_s64:
[-C--:B------:R-:W-:Y:S02]  /*0d80*/  IADD3 R3, P1, PT, RZ, -R12.reuse, RZ ;  /* 0x8000000cff037210 */ /* 0x080fe40007f3e0ff */
[----:B------:R-:W-:Y:S02]  /*0d90*/  ISETP.GE.AND P0, PT, R10, RZ, PT ;  /* 0x000000ff0a00720c */ /* 0x000fe40003f06270 */
[----:B------:R-:W-:Y:S01]  /*0da0*/  ISETP.GE.AND P3, PT, R13, RZ, PT ;  /* 0x000000ff0d00720c */ /* 0x000fe20003f66270 */
[----:B------:R-:W-:Y:S01]  /*0db0*/  IMAD.X R5, RZ, RZ, ~R10, P1 ;  /* 0x000000ffff057224 */ /* 0x000fe200008e0e0a */
[----:B------:R-:W-:-:S04]  /*0dc0*/  SEL R2, R3, R12, !P0 ;  /* 0x0000000c03027207 */ /* 0x000fc80004000000 */
[----:B------:R-:W-:-:S04]  /*0dd0*/  SEL R3, R5, R10, !P0 ;  /* 0x0000000a05037207 */ /* 0x000fc80004000000 */
[----:B------:R-:W0:Y:S08]  /*0de0*/  I2F.U64.RP R18, R2 ;  /* 0x0000000200127312 */ /* 0x000e300000309000 */
[----:B0-----:R-:W0:Y:S02]  /*0df0*/  MUFU.RCP R18, R18 ;  /* 0x0000001200127308 */ /* 0x001e240000001000 */
[----:B0-----:R-:W-:-:S06]  /*0e00*/  IADD3 R4, PT, PT, R18, 0x1ffffffe, RZ ;  /* 0x1ffffffe12047810 */ /* 0x001fcc0007ffe0ff */
[----:B------:R-:W0:Y:S02]  /*0e10*/  F2I.U64.TRUNC R4, R4 ;  /* 0x0000000400047311 */ /* 0x000e24000020d800 */
[----:B0-----:R-:W-:-:S04]  /*0e20*/  IMAD.WIDE.U32 R8, R4, R2, RZ ;  /* 0x0000000204087225 */ /* 0x001fc800078e00ff */
[----:B------:R-:W-:Y:S01]  /*0e30*/  IMAD R9, R4, R3, R9 ;  /* 0x0000000304097224 */ /* 0x000fe200078e0209 */
[----:B------:R-:W-:-:S03]  /*0e40*/  IADD3 R19, P0, PT, RZ, -R8, RZ ;  /* 0x80000008ff137210 */ /* 0x000fc60007f1e0ff */
[----:B------:R-:W-:Y:S02]  /*0e50*/  IMAD R9, R5, R2, R9 ;  /* 0x0000000205097224 */ /* 0x000fe400078e0209 */
[----:B------:R-:W-:-:S04]  /*0e60*/  IMAD.HI.U32 R8, R4, R19, RZ ;  /* 0x0000001304087227 */ /* 0x000fc800078e00ff */
[----:B------:R-:W-:Y:S01]  /*0e70*/  IMAD.X R21, RZ, RZ, ~R9, P0 ;  /* 0x000000ffff157224 */ /* 0x000fe200000e0e09 */
[----:B------:R-:W-:-:S03]  /*0e80*/  MOV R9, R4 ;  /* 0x0000000400097202 */ /* 0x000fc60000000f00 */
[-C--:B------:R-:W-:Y:S02]  /*0e90*/  IMAD R23, R5, R21.reuse, RZ ;  /* 0x0000001505177224 */ /* 0x080fe400078e02ff */
[----:B------:R-:W-:-:S04]  /*0ea0*/  IMAD.WIDE.U32 R8, P0, R4, R21, R8 ;  /* 0x0000001504087225 */ /* 0x000fc80007800008 */
[----:B------:R-:W-:-:S04]  /*0eb0*/  IMAD.HI.U32 R8, P1, R5, R19, R8 ;  /* 0x0000001305087227 */ /* 0x000fc80007820008 */
[----:B------:R-:W-:Y:S01]  /*0ec0*/  IMAD.HI.U32 R19, R5, R21, RZ ;  /* 0x0000001505137227 */ /* 0x000fe200078e00ff */
[----:B------:R-:W-:-:S03]  /*0ed0*/  IADD3 R9, P2, PT, R23, R8, RZ ;  /* 0x0000000817097210 */ /* 0x000fc60007f5e0ff */
[----:B------:R-:W-:Y:S02]  /*0ee0*/  IMAD.X R19, R19, 0x1, R5, P0 ;  /* 0x0000000113137824 */ /* 0x000fe400000e0605 */
[----:B------:R-:W-:-:S03]  /*0ef0*/  IMAD.WIDE.U32 R4, R9, R2, RZ ;  /* 0x0000000209047225 */ /* 0x000fc600078e00ff */
[----:B------:R-:W-:Y:S01]  /*0f00*/  IADD3.X R19, PT, PT, RZ, RZ, R19, P2, P1 ;  /* 0x000000ffff137210 */ /* 0x000fe200017e2413 */
[----:B------:R-:W-:Y:S01]  /*0f10*/  IMAD R5, R9, R3, R5 ;  /* 0x0000000309057224 */ /* 0x000fe200078e0205 */
[----:B------:R-:W-:Y:S02]  /*0f20*/  IADD3 R21, P0, PT, RZ, -R4, RZ ;  /* 0x80000004ff157210 */ /* 0x000fe40007f1e0ff */
[----:B------:R-:W-:Y:S01]  /*0f30*/  IADD3 R4, P4, PT, RZ, -R17, RZ ;  /* 0x80000011ff047210 */ /* 0x000fe20007f9e0ff */
[----:B------:R-:W-:Y:S02]  /*0f40*/  IMAD R5, R19, R2, R5 ;  /* 0x0000000213057224 */ /* 0x000fe400078e0205 */
[----:B------:R-:W-:-:S03]  /*0f50*/  IMAD.HI.U32 R8, R9, R21, RZ ;  /* 0x0000001509087227 */ /* 0x000fc600078e00ff */
[----:B------:R-:W-:-:S05]  /*0f60*/  IADD3.X R18, PT, PT, RZ, ~R5, RZ, P0, !PT ;  /* 0x80000005ff127210 */ /* 0x000fca00007fe4ff */
[----:B------:R-:W-:-:S04]  /*0f70*/  IMAD.WIDE.U32 R8, P0, R9, R18, R8 ;  /* 0x0000001209087225 */ /* 0x000fc80007800008 */
[C---:B------:R-:W-:Y:S02]  /*0f80*/  IMAD R5, R19.reuse, R18, RZ ;  /* 0x0000001213057224 */ /* 0x040fe400078e02ff */
[----:B------:R-:W-:Y:S01]  /*0f90*/  IMAD.HI.U32 R8, P1, R19, R21, R8 ;  /* 0x0000001513087227 */ /* 0x000fe20007820008 */
[----:B------:R-:W-:-:S03]  /*0fa0*/  SEL R9, R4, R17, !P3 ;  /* 0x0000001104097207 */ /* 0x000fc60005800000 */
[----:B------:R-:W-:Y:S01]  /*0fb0*/  IMAD.HI.U32 R4, R19, R18, RZ ;  /* 0x0000001213047227 */ /* 0x000fe200078e00ff */
[----:B------:R-:W-:-:S03]  /*0fc0*/  IADD3 R8, P2, PT, R5, R8, RZ ;  /* 0x0000000805087210 */ /* 0x000fc60007f5e0ff */
[----:B------:R-:W-:Y:S01]  /*0fd0*/  IMAD.X R18, RZ, RZ, ~R13, P4 ;  /* 0x000000ffff127224 */ /* 0x000fe200020e0e0d */
[----:B------:R-:W-:Y:S01]  /*0fe0*/  IADD3.X R19, PT, PT, R4, R19, RZ, P0, !PT ;  /* 0x0000001304137210 */ /* 0x000fe200007fe4ff */
[----:B------:R-:W-:-:S03]  /*0ff0*/  IMAD.HI.U32 R4, R8, R9, RZ ;  /* 0x0000000908047227 */ /* 0x000fc600078e00ff */
[----:B------:R-:W-:Y:S01]  /*1000*/  SEL R17, R18, R13, !P3 ;  /* 0x0000000d12117207 */ /* 0x000fe20005800000 */
[----:B------:R-:W-:Y:S01]  /*1010*/  IMAD.MOV.U32 R5, RZ, RZ, RZ ;  /* 0x000000ffff057224 */ /* 0x000fe200078e00ff */
[----:B------:R-:W-:-:S03]  /*1020*/  IADD3.X R18, PT, PT, RZ, RZ, R19, P2, P1 ;  /* 0x000000ffff127210 */ /* 0x000fc600017e2413 */
[----:B------:R-:W-:-:S04]  /*1030*/  IMAD.WIDE.U32 R4, R8, R17, R4 ;  /* 0x0000001108047225 */ /* 0x000fc800078e0004 */
[C---:B------:R-:W-:Y:S02]  /*1040*/  IMAD R19, R18.reuse, R17, RZ ;  /* 0x0000001112137224 */ /* 0x040fe400078e02ff */
[----:B------:R-:W-:-:S04]  /*1050*/  IMAD.HI.U32 R4, P0, R18, R9, R4 ;  /* 0x0000000912047227 */ /* 0x000fc80007800004 */
[----:B------:R-:W-:Y:S01]  /*1060*/  IMAD.HI.U32 R21, R18, R17, RZ ;  /* 0x0000001112157227 */ /* 0x000fe200078e00ff */
[----:B------:R-:W-:-:S04]  /*1070*/  IADD3 R19, P1, PT, R19, R4, RZ ;  /* 0x0000000413137210 */ /* 0x000fc80007f3e0ff */
[----:B------:R-:W-:Y:S01]  /*1080*/  IADD3.X R21, PT, PT, R21, RZ, RZ, P0, !PT ;  /* 0x000000ff15157210 */ /* 0x000fe200007fe4ff */
[----:B------:R-:W-:-:S04]  /*1090*/  IMAD.WIDE.U32 R4, R19, R2, RZ ;  /* 0x0000000213047225 */ /* 0x000fc800078e00ff */
[----:B------:R-:W-:Y:S01]  /*10a0*/  IMAD.X R21, RZ, RZ, R21, P1 ;  /* 0x000000ffff157224 */ /* 0x000fe200008e0615 */
[----:B------:R-:W-:Y:S01]  /*10b0*/  IADD3 R23, P1, PT, -R4, R9, RZ ;  /* 0x0000000904177210 */ /* 0x000fe20007f3e1ff */
[----:B------:R-:W-:-:S03]  /*10c0*/  IMAD R5, R19, R3, R5 ;  /* 0x0000000313057224 */ /* 0x000fc600078e0205 */
[-C--:B------:R-:W-:Y:S01]  /*10d0*/  ISETP.GE.U32.AND P0, PT, R23, R2.reuse, PT ;  /* 0x000000021700720c */ /* 0x080fe20003f06070 */
[----:B------:R-:W-:-:S05]  /*10e0*/  IMAD R4, R21, R2, R5 ;  /* 0x0000000215047224 */ /* 0x000fca00078e0205 */
[----:B------:R-:W-:Y:S02]  /*10f0*/  IADD3.X R17, PT, PT, ~R4, R17, RZ, P1, !PT ;  /* 0x0000001104117210 */ /* 0x000fe40000ffe5ff */
[----:B------:R-:W-:Y:S02]  /*1100*/  IADD3 R5, P1, PT, R23, -R2, RZ ;  /* 0x8000000217057210 */ /* 0x000fe40007f3e0ff */
[----:B------:R-:W-:Y:S02]  /*1110*/  ISETP.GE.U32.AND.EX P0, PT, R17, R3, PT, P0 ;  /* 0x000000031100720c */ /* 0x000fe40003f06100 */
[----:B------:R-:W-:Y:S01]  /*1120*/  IADD3 R4, P2, PT, R19, 0x1, RZ ;  /* 0x0000000113047810 */ /* 0x000fe20007f5e0ff */
[----:B------:R-:W-:Y:S01]  /*1130*/  IMAD.X R9, R17, 0x1, ~R3, P1 ;  /* 0x0000000111097824 */ /* 0x000fe200008e0e03 */
[----:B------:R-:W-:Y:S02]  /*1140*/  SEL R5, R5, R23, P0 ;  /* 0x0000001705057207 */ /* 0x000fe40000000000 */
[----:B------:R-:W-:-:S02]  /*1150*/  IADD3.X R8, PT, PT, RZ, R21, RZ, P2, !PT ;  /* 0x00000015ff087210 */ /* 0x000fc400017fe4ff */
[----:B------:R-:W-:Y:S02]  /*1160*/  SEL R19, R4, R19, P0 ;  /* 0x0000001304137207 */ /* 0x000fe40000000000 */
[----:B------:R-:W-:Y:S02]  /*1170*/  SEL R9, R9, R17, P0 ;  /* 0x0000001109097207 */ /* 0x000fe40000000000 */
[----:B------:R-:W-:Y:S02]  /*1180*/  ISETP.GE.U32.AND P1, PT, R5, R2, PT ;  /* 0x000000020500720c */ /* 0x000fe40003f26070 */
[----:B------:R-:W-:Y:S02]  /*1190*/  SEL R4, R8, R21, P0 ;  /* 0x0000001508047207 */ /* 0x000fe40000000000 */
[----:B------:R-:W-:Y:S02]  /*11a0*/  IADD3 R2, P2, PT, R19, 0x1, RZ ;  /* 0x0000000113027810 */ /* 0x000fe40007f5e0ff */
[----:B------:R-:W-:-:S02]  /*11b0*/  ISETP.GE.U32.AND.EX P0, PT, R9, R3, PT, P1 ;  /* 0x000000030900720c */ /* 0x000fc40003f06110 */
[----:B------:R-:W-:Y:S01]  /*11c0*/  LOP3.LUT R8, R10, R13, RZ, 0x3c, !PT ;  /* 0x0000000d0a087212 */ /* 0x000fe200078e3cff */
[----:B------:R-:W-:Y:S01]  /*11d0*/  IMAD.X R3, RZ, RZ, R4, P2 ;  /* 0x000000ffff037224 */ /* 0x000fe200010e0604 */
[----:B------:R-:W-:Y:S02]  /*11e0*/  SEL R2, R2, R19, P0 ;  /* 0x0000001302027207 */ /* 0x000fe40000000000 */
[----:B------:R-:W-:Y:S02]  /*11f0*/  ISETP.GE.AND P1, PT, R8, RZ, PT ;  /* 0x000000ff0800720c */ /* 0x000fe40003f26270 */
[----:B------:R-:W-:Y:S02]  /*1200*/  SEL R3, R3, R4, P0 ;  /* 0x0000000403037207 */ /* 0x000fe40000000000 */
[----:B------:R-:W-:Y:S02]  /*1210*/  IADD3 R5, P2, PT, RZ, -R2, RZ ;  /* 0x80000002ff057210 */ /* 0x000fe40007f5e0ff */
[----:B------:R-:W-:-:S02]  /*1220*/  ISETP.NE.U32.AND P0, PT, R12, RZ, PT ;  /* 0x000000ff0c00720c */ /* 0x000fc40003f05070 */
[-C--:B------:R-:W-:Y:S02]  /*1230*/  IADD3.X R4, PT, PT, RZ, ~R3.reuse, RZ, P2, !PT ;  /* 0x80000003ff047210 */ /* 0x080fe400017fe4ff */
[----:B------:R-:W-:Y:S01]  /*1240*/  SEL R2, R5, R2, !P1 ;  /* 0x0000000205027207 */ /* 0x000fe20004800000 */
[----:B------:R-:W-:Y:S01]  /*1250*/  HFMA2 R5, -RZ, RZ, 0, 0 ;  /* 0x00000000ff057431 */ /* 0x000fe200000001ff */
[----:B------:R-:W-:Y:S01]  /*1260*/  SEL R3, R4, R3, !P1 ;  /* 0x0000000304037207 */ /* 0x000fe20004800000 */
[----:B------:R-:W-:Y:S01]  /*1270*/  IMAD.MOV.U32 R4, RZ, RZ, R0 ;  /* 0x000000ffff047224 */ /* 0x000fe200078e0000 */
[----:B------:R-:W-:-:S04]  /*1280*/  ISETP.NE.AND.EX P0, PT, R10, RZ, PT, P0 ;  /* 0x000000ff0a00720c */ /* 0x000fc80003f05300 */
[----:B------:R-:W-:Y:S02]  /*1290*/  SEL R2, R2, 0xffffffff, P0 ;  /* 0xffffffff02027807 */ /* 0x000fe40000000000 */
[----:B------:R-:W-:Y:S01]  /*12a0*/  SEL R3, R3, 0xffffffff, P0 ;  /* 0xffffffff03037807 */ /* 0x000fe20000000000 */
[----:B------:R-:W-:Y:S06]  /*12b0*/  RET.REL.NODEC R4 `(_Z36maxpool2d_2x2_stride2_batched_kernelPKfiiiiPf) ;  /* 0xffffffec04507950 */ /* 0x000fec0003c3ffff */
.L_x_25:
        /* <DEDUP_REMOVED lines=12> */
.L_x_65:


//--------------------- .text._Z30conv2d_valid_if_batched_kernelPKfiiiiS0_S0_iiiPfS1_f --------------------------
	.section	.text._Z30conv2d_valid_if_batched_kernelPKfiiiiS0_S0_iiiPfS1_f,"ax",@progbits
	.align	128
        .global         _Z30conv2d_valid_if_batched_kernelPKfiiiiS0_S0_iiiPfS1_f
        .type           _Z30conv2d_valid_if_batched_kernelPKfiiiiS0_S0_iiiPfS1_f,@function
        .size           _Z30conv2d_valid_if_batched_kernelPKfiiiiS0_S0_iiiPfS1_f,(.L_x_66 - _Z30conv2d_valid_if_batched_kernelPKfiiiiS0_S0_iiiPfS1_f)
        .other          _Z30conv2d_valid_if_batched_kernelPKfiiiiS0_S0_iiiPfS1_f,@"STO_CUDA_ENTRY STV_DEFAULT"
_Z30conv2d_valid_if_batched_kernelPKfiiiiS0_S0_iiiPfS1_f:
.text._Z30conv2d_valid_if_batched_kernelPKfiiiiS0_S0_iiiPfS1_f:
[----:B------:R-:W-:Y:S01]  /*0000*/  LDC R1, c[0x0][0x37c] ;  /* 0x0000df00ff017b82 */ /* 0x000fe20000000800 */
[----:B------:R-:W0:Y:S01]  /*0010*/  LDCU.64 UR8, c[0x0][0x390] ;  /* 0x00007200ff0877ac */ /* 0x000e220008000a00 */
[----:B------:R-:W1:Y:S06]  /*0020*/  S2R R20, SR_TID.X ;  /* 0x0000000000147919 */ /* 0x000e6c0000002100 */
[----:B------:R-:W1:Y:S01]  /*0030*/  S2UR UR11, SR_CTAID.X ;  /* 0x00000000000b79c3 */ /* 0x000e620000002500 */
[----:B------:R-:W-:Y:S01]  /*0040*/  IMAD.MOV.U32 R21, RZ, RZ, RZ ;  /* 0x000000ffff157224 */ /* 0x000fe200078e00ff */
[----:B------:R-:W0:Y:S01]  /*0050*/  LDCU.64 UR4, c[0x0][0x3a8] ;  /* 0x00007500ff0477ac */ /* 0x000e220008000a00 */
[----:B------:R-:W2:Y:S05]  /*0060*/  LDCU UR6, c[0x0][0x388] ;  /* 0x00007100ff0677ac */ /* 0x000eaa0008000800 */
[----:B------:R-:W1:Y:S01]  /*0070*/  LDC R3, c[0x0][0x360] ;  /* 0x0000d800ff037b82 */ /* 0x000e620000000800 */
[----:B------:R-:W3:Y:S01]  /*0080*/  LDCU UR10, c[0x0][0x3b0] ;  /* 0x00007600ff0a77ac */ /* 0x000ee20008000800 */
[----:B0-----:R-:W-:-:S02]  /*0090*/  UIADD3 UR8, UPT, UPT, UR8, 0x1, -UR5 ;  /* 0x0000000108087890 */ /* 0x001fc4000fffe805 */
[----:B--2---:R-:W-:Y:S02]  /*00a0*/  UIMAD.WIDE UR4, UR4, UR6, URZ ;  /* 0x00000006040472a5 */ /* 0x004fe4000f8e02ff */
[----:B------:R-:W-:Y:S02]  /*00b0*/  USHF.R.S32.HI UR12, URZ, 0x1f, UR8 ;  /* 0x0000001fff0c7899 */ /* 0x000fe40008011408 */
[----:B------:R-:W-:Y:S02]  /*00c0*/  UIMAD UR5, UR5, UR8, URZ ;  /* 0x00000008050572a4 */ /* 0x000fe4000f8e02ff */
[----:B------:R-:W-:Y:S02]  /*00d0*/  UIMAD.WIDE.U32 UR6, UR4, UR8, URZ ;  /* 0x00000008040672a5 */ /* 0x000fe4000f8e00ff */
[----:B------:R-:W-:Y:S01]  /*00e0*/  UIMAD UR5, UR4, UR12, UR5 ;  /* 0x0000000c040572a4 */ /* 0x000fe2000f8e0205 */
[----:B-1----:R-:W-:Y:S01]  /*00f0*/  IMAD.WIDE.U32 R20, R3, UR11, R20 ;  /* 0x0000000b03147c25 */ /* 0x002fe2000f8e0014 */
[----:B---3--:R-:W-:-:S02]  /*0100*/  UIADD3 UR4, UPT, UPT, UR9, 0x1, -UR10 ;  /* 0x0000000109047890 */ /* 0x008fc4000fffe80a */
[----:B------:R-:W-:Y:S02]  /*0110*/  UIADD3 UR5, UPT, UPT, UR7, UR5, URZ ;  /* 0x0000000507057290 */ /* 0x000fe4000fffe0ff */
[----:B------:R-:W-:Y:S02]  /*0120*/  USHF.R.S32.HI UR7, URZ, 0x1f, UR4 ;  /* 0x0000001fff077899 */ /* 0x000fe40008011404 */
[----:B------:R-:W-:Y:S02]  /*0130*/  UIMAD UR5, UR5, UR4, URZ ;  /* 0x00000004050572a4 */ /* 0x000fe4000f8e02ff */
[----:B------:R-:W-:Y:S02]  /*0140*/  UIMAD.WIDE.U32 UR14, UR6, UR4, URZ ;  /* 0x00000004060e72a5 */ /* 0x000fe4000f8e00ff */
        /* <DEDUP_REMOVED lines=11> */
[----:B------:R-:W-:Y:S01]  /*0200*/  IMAD.MOV.U32 R23, RZ, RZ, RZ ;  /* 0x000000ffff177224 */ /* 0x000fe200078e00ff */
        /* <DEDUP_REMOVED lines=18> */
[----:B------:R-:W-:Y:S01]  /*0330*/  IMAD R20, R3, UR4, R20 ;  /* 0x0000000403147c24 */ /* 0x000fe2000f8e0214 */
[----:B------:R-:W-:Y:S06]  /*0340*/  BRA `(.L_x_28) ;  /* 0x0000000000387947 */ /* 0x000fec0003800000 */
.L_x_27:
[----:B------:R-:W-:Y:S01]  /*0350*/  MOV R12, R20 ;  /* 0x00000014000c7202 */ /* 0x000fe20000000f00 */
[----:B------:R-:W-:Y:S01]  /*0360*/  IMAD.MOV.U32 R13, RZ, RZ, R21 ;  /* 0x000000ffff0d7224 */ /* 0x000fe200078e0015 */
[----:B------:R-:W-:Y:S01]  /*0370*/  MOV R8, UR7 ;  /* 0x0000000700087c02 */ /* 0x000fe20008000f00 */
[----:B------:R-:W-:Y:S01]  /*0380*/  IMAD.U32 R9, RZ, RZ, UR4 ;  /* 0x00000004ff097e24 */ /* 0x000fe2000f8e00ff */
[----:B------:R-:W-:-:S07]  /*0390*/  MOV R0, 0x3b0 ;  /* 0x000003b000007802 */ /* 0x000fce0000000f00 */
[----:B------:R-:W-:Y:S05]  /*03a0*/  CALL.REL.NOINC `($__internal_3_$__cuda_sm20_div_s64) ;  /* 0x00000010007c7944 */ /* 0x000fea0003c00000 */
[-C--:B------:R-:W-:Y:S01]  /*03b0*/  IADD3 R23, P0, PT, RZ, -R2.reuse, RZ ;  /* 0x80000002ff177210 */ /* 0x080fe20007f1e0ff */
[----:B------:R-:W-:Y:S01]  /*03c0*/  IMAD.MOV.U32 R19, RZ, RZ, R3 ;  /* 0x000000ffff137224 */ /* 0x000fe200078e0003 */
[----:B------:R-:W-:-:S03]  /*03d0*/  MOV R18, R2 ;  /* 0x0000000200127202 */ /* 0x000fc60000000f00 */
[----:B------:R-:W-:Y:S02]  /*03e0*/  IMAD.X R0, RZ, RZ, ~R3, P0 ;  /* 0x000000ffff007224 */ /* 0x000fe400000e0e03 */
[----:B------:R-:W-:-:S04]  /*03f0*/  IMAD.WIDE.U32 R20, R23, UR4, R20 ;  /* 0x0000000417147c25 */ /* 0x000fc8000f8e0014 */
[----:B------:R-:W-:-:S04]  /*0400*/  IMAD R0, R0, UR4, RZ ;  /* 0x0000000400007c24 */ /* 0x000fc8000f8e02ff */
[----:B------:R-:W-:-:S04]  /*0410*/  IMAD R23, R23, UR7, R0 ;  /* 0x0000000717177c24 */ /* 0x000fc8000f8e0200 */
[----:B------:R-:W-:-:S07]  /*0420*/  IMAD.IADD R23, R21, 0x1, R23 ;  /* 0x0000000115177824 */ /* 0x000fce00078e0217 */
.L_x_28:
[----:B------:R-:W-:Y:S05]  /*0430*/  BSYNC.RECONVERGENT B0 ;  /* 0x0000000000007941 */ /* 0x000fea0003800200 */
.L_x_26:
[----:B------:R-:W0:Y:S01]  /*0440*/  LDCU UR4, c[0x0][0x3a8] ;  /* 0x00007500ff0477ac */ /* 0x000e220008000800 */
[----:B------:R-:W-:Y:S01]  /*0450*/  LOP3.LUT R0, R19, UR12, RZ, 0xfc, !PT ;  /* 0x0000000c13007c12 */ /* 0x000fe2000f8efcff */
[----:B------:R-:W-:Y:S03]  /*0460*/  BSSY.RECONVERGENT B0, `(.L_x_29) ;  /* 0x0000029000007945 */ /* 0x000fe60003800200 */
[----:B------:R-:W-:Y:S01]  /*0470*/  ISETP.NE.U32.AND P0, PT, R0, RZ, PT ;  /* 0x000000ff0000720c */ /* 0x000fe20003f05070 */
[----:B0-----:R-:W-:-:S12]  /*0480*/  USHF.R.S32.HI UR4, URZ, 0x1f, UR4 ;  /* 0x0000001fff047899 */ /* 0x001fd80008011404 */
        /* <DEDUP_REMOVED lines=24> */
.L_x_30:
        /* <DEDUP_REMOVED lines=14> */
.L_x_31:
[----:B------:R-:W-:Y:S05]  /*06f0*/  BSYNC.RECONVERGENT B0 ;  /* 0x0000000000007941 */ /* 0x000fea0003800200 */
.L_x_29:
[----:B------:R-:W-:Y:S01]  /*0700*/  LOP3.LUT R0, R11, UR4, RZ, 0xfc, !PT ;  /* 0x000000040b007c12 */ /* 0x000fe2000f8efcff */
[----:B------:R-:W-:Y:S03]  /*0710*/  BSSY.RECONVERGENT B0, `(.L_x_32) ;  /* 0x000002c000007945 */ /* 0x000fe60003800200 */
[----:B------:R-:W-:-:S13]  /*0720*/  ISETP.NE.U32.AND P0, PT, R0, RZ, PT ;  /* 0x000000ff0000720c */ /* 0x000fda0003f05070 */
[----:B------:R-:W-:Y:S05]  /*0730*/  @P0 BRA `(.L_x_33) ;  /* 0x00000000005c0947 */ /* 0x000fea0003800000 */
[----:B------:R-:W0:Y:S01]  /*0740*/  LDCU UR5, c[0x0][0x3a8] ;  /* 0x00007500ff0577ac */ /* 0x000e220008000800 */
[----:B------:R-:W-:Y:S01]  /*0750*/  IMAD.MOV.U32 R19, RZ, RZ, RZ ;  /* 0x000000ffff137224 */ /* 0x000fe200078e00ff */
[----:B0-----:R-:W0:Y:S01]  /*0760*/  I2F.U32.RP R0, UR5 ;  /* 0x0000000500007d06 */ /* 0x001e220008209000 */
[----:B------:R-:W-:-:S07]  /*0770*/  ISETP.NE.U32.AND P2, PT, RZ, UR5, PT ;  /* 0x00000005ff007c0c */ /* 0x000fce000bf45070 */
        /* <DEDUP_REMOVED lines=19> */
.L_x_33:
[----:B------:R-:W0:Y:S01]  /*08b0*/  LDCU UR5, c[0x0][0x3a8] ;  /* 0x00007500ff0577ac */ /* 0x000e220008000800 */
[----:B------:R-:W-:Y:S01]  /*08c0*/  IMAD.MOV.U32 R12, RZ, RZ, R10 ;  /* 0x000000ffff0c7224 */ /* 0x000fe200078e000a */
[----:B------:R-:W-:Y:S01]  /*08d0*/  MOV R13, R11 ;  /* 0x0000000b000d7202 */ /* 0x000fe20000000f00 */
[----:B------:R-:W-:Y:S01]  /*08e0*/  IMAD.U32 R8, RZ, RZ, UR4 ;  /* 0x00000004ff087e24 */ /* 0x000fe2000f8e00ff */
[----:B------:R-:W-:Y:S01]  /*08f0*/  MOV R0, 0x920 ;  /* 0x0000092000007802 */ /* 0x000fe20000000f00 */
[----:B0-----:R-:W-:-:S07]  /*0900*/  IMAD.U32 R9, RZ, RZ, UR5 ;  /* 0x00000005ff097e24 */ /* 0x001fce000f8e00ff */
[----:B------:R-:W-:Y:S05]  /*0910*/  CALL.REL.NOINC `($__internal_3_$__cuda_sm20_div_s64) ;  /* 0x0000000c00207944 */ /* 0x000fea0003c00000 */
[----:B------:R-:W0:Y:S01]  /*0920*/  LDCU UR5, c[0x0][0x3a8] ;  /* 0x00007500ff0577ac */ /* 0x000e220008000800 */
[-C--:B------:R-:W-:Y:S01]  /*0930*/  IADD3 R19, P0, PT, RZ, -R2.reuse, RZ ;  /* 0x80000002ff137210 */ /* 0x080fe20007f1e0ff */
[----:B------:R-:W-:Y:S02]  /*0940*/  IMAD.MOV.U32 R4, RZ, RZ, R10 ;  /* 0x000000ffff047224 */ /* 0x000fe400078e000a */
[----:B------:R-:W-:Y:S01]  /*0950*/  IMAD.MOV.U32 R5, RZ, RZ, R11 ;  /* 0x000000ffff057224 */ /* 0x000fe200078e000b */
[----:B------:R-:W-:Y:S02]  /*0960*/  IADD3.X R0, PT, PT, RZ, ~R3, RZ, P0, !PT ;  /* 0x80000003ff007210 */ /* 0x000fe400007fe4ff */
[----:B------:R-:W-:-:S03]  /*0970*/  MOV R11, R2 ;  /* 0x00000002000b7202 */ /* 0x000fc60000000f00 */
[----:B0-----:R-:W-:Y:S02]  /*0980*/  IMAD R0, R0, UR5, RZ ;  /* 0x0000000500007c24 */ /* 0x001fe4000f8e02ff */
[----:B------:R-:W-:-:S04]  /*0990*/  IMAD.WIDE.U32 R4, R19, UR5, R4 ;  /* 0x0000000513047c25 */ /* 0x000fc8000f8e0004 */
[----:B------:R-:W-:Y:S02]  /*09a0*/  IMAD R19, R19, UR4, R0 ;  /* 0x0000000413137c24 */ /* 0x000fe4000f8e0200 */
[----:B------:R-:W-:Y:S02]  /*09b0*/  IMAD.MOV.U32 R10, RZ, RZ, R4 ;  /* 0x000000ffff0a7224 */ /* 0x000fe400078e0004 */
[----:B------:R-:W-:-:S07]  /*09c0*/  IMAD.IADD R19, R5, 0x1, R19 ;  /* 0x0000000105137824 */ /* 0x000fce00078e0213 */
.L_x_34:
[----:B------:R-:W-:Y:S05]  /*09d0*/  BSYNC.RECONVERGENT B0 ;  /* 0x0000000000007941 */ /* 0x000fea0003800200 */
.L_x_32:
[----:B------:R-:W0:Y:S01]  /*09e0*/  LDCU UR4, c[0x0][0x38c] ;  /* 0x00007180ff0477ac */ /* 0x000e220008000800 */
[----:B------:R-:W-:Y:S01]  /*09f0*/  HFMA2 R9, -RZ, RZ, 0, 0 ;  /* 0x00000000ff097431 */ /* 0x000fe200000001ff */
[----:B------:R-:W1:Y:S01]  /*0a00*/  LDCU.64 UR12, c[0x0][0x358] ;  /* 0x00006b00ff0c77ac */ /* 0x000e620008000a00 */
[----:B0-----:R-:W-:-:S09]  /*0a10*/  UISETP.GE.AND UP0, UPT, UR4, 0x1, UPT ;  /* 0x000000010400788c */ /* 0x001fd2000bf06270 */
[----:B-1----:R-:W-:Y:S05]  /*0a20*/  BRA.U !UP0, `(.L_x_35) ;  /* 0x0000000908147547 */ /* 0x002fea000b800000 */
[----:B------:R-:W0:Y:S01]  /*0a30*/  LDC R6, c[0x0][0x3b0] ;  /* 0x0000ec00ff067b82 */ /* 0x000e220000000800 */
[----:B------:R-:W1:Y:S01]  /*0a40*/  LDCU.64 UR8, c[0x0][0x398] ;  /* 0x00007300ff0877ac */ /* 0x000e620008000a00 */
[----:B------:R-:W-:Y:S01]  /*0a50*/  SHF.R.S32.HI R0, RZ, 0x1f, R11 ;  /* 0x0000001fff007819 */ /* 0x000fe2000001140b */
[----:B------:R-:W-:Y:S01]  /*0a60*/  IMAD.WIDE.U32 R2, R11, UR4, RZ ;  /* 0x000000040b027c25 */ /* 0x000fe2000f8e00ff */
[----:B------:R-:W-:Y:S01]  /*0a70*/  MOV R9, RZ ;  /* 0x000000ff00097202 */ /* 0x000fe20000000f00 */
[----:B------:R-:W2:Y:S02]  /*0a80*/  LDCU.64 UR6, c[0x0][0x380] ;  /* 0x00007000ff0677ac */ /* 0x000ea40008000a00 */
[----:B------:R-:W-:Y:S01]  /*0a90*/  IMAD R7, R0, UR4, RZ ;  /* 0x0000000400077c24 */ /* 0x000fe2000f8e02ff */
[----:B------:R-:W-:-:S03]  /*0aa0*/  UMOV UR4, URZ ;  /* 0x000000ff00047c82 */ /* 0x000fc60008000000 */
[----:B------:R-:W-:Y:S01]  /*0ab0*/  IMAD.IADD R7, R3, 0x1, R7 ;  /* 0x0000000103077824 */ /* 0x000fe200078e0207 */
[----:B-1----:R-:W-:Y:S02]  /*0ac0*/  UIADD3 UR8, UP0, UPT, UR8, 0x8, URZ ;  /* 0x0000000808087890 */ /* 0x002fe4000ff1e0ff */
[----:B--2---:R-:W-:Y:S01]  /*0ad0*/  UIADD3 UR6, UP1, UPT, UR6, 0x8, URZ ;  /* 0x0000000806067890 */ /* 0x004fe2000ff3e0ff */
[C---:B0-----:R-:W-:Y:S01]  /*0ae0*/  LOP3.LUT R8, R6.reuse, 0x7ffffffc, RZ, 0xc0, !PT ;  /* 0x7ffffffc06087812 */ /* 0x041fe200078ec0ff */
[----:B------:R-:W-:Y:S01]  /*0af0*/  UIADD3.X UR9, UPT, UPT, URZ, UR9, URZ, UP0, !UPT ;  /* 0x00000009ff097290 */ /* 0x000fe200087fe4ff */
[----:B------:R-:W-:Y:S01]  /*0b00*/  LOP3.LUT R6, R6, 0x3, RZ, 0xc0, !PT ;  /* 0x0000000306067812 */ /* 0x000fe200078ec0ff */
[----:B------:R-:W-:Y:S02]  /*0b10*/  UIADD3.X UR7, UPT, UPT, URZ, UR7, URZ, UP1, !UPT ;  /* 0x00000007ff077290 */ /* 0x000fe40008ffe4ff */
[----:B------:R-:W-:-:S10]  /*0b20*/  IMAD.MOV R5, RZ, RZ, -R8 ;  /* 0x000000ffff057224 */ /* 0x000fd400078e0a08 */
.L_x_41:
[----:B------:R-:W0:Y:S02]  /*0b30*/  LDCU UR5, c[0x0][0x3ac] ;  /* 0x00007580ff0577ac */ /* 0x000e240008000800 */
[----:B0-----:R-:W-:-:S09]  /*0b40*/  UISETP.GE.AND UP0, UPT, UR5, 0x1, UPT ;  /* 0x000000010500788c */ /* 0x001fd2000bf06270 */
[----:B------:R-:W-:Y:S05]  /*0b50*/  BRA.U !UP0, `(.L_x_36) ;  /* 0x0000000508b87547 */ /* 0x000fea000b800000 */
[----:B------:R-:W-:-:S05]  /*0b60*/  UMOV UR5, URZ ;  /* 0x000000ff00057c82 */ /* 0x000fca0008000000 */
.L_x_40:
[----:B------:R-:W0:Y:S02]  /*0b70*/  LDCU UR14, c[0x0][0x3b0] ;  /* 0x00007600ff0e77ac */ /* 0x000e240008000800 */
[----:B0-----:R-:W-:-:S09]  /*0b80*/  UISETP.GE.AND UP0, UPT, UR14, 0x1, UPT ;  /* 0x000000010e00788c */ /* 0x001fd2000bf06270 */
[----:B------:R-:W-:Y:S05]  /*0b90*/  BRA.U !UP0, `(.L_x_37) ;  /* 0x0000000508987547 */ /* 0x000fea000b800000 */
[----:B------:R-:W0:Y:S01]  /*0ba0*/  LDCU UR15, c[0x0][0x38c] ;  /* 0x00007180ff0f77ac */ /* 0x000e220008000800 */
[----:B------:R-:W1:Y:S01]  /*0bb0*/  LDC R15, c[0x0][0x38c] ;  /* 0x0000e300ff0f7b82 */ /* 0x000e620000000800 */
[----:B------:R-:W-:Y:S01]  /*0bc0*/  IADD3 R2, PT, PT, R18, UR5, RZ ;  /* 0x0000000512027c10 */ /* 0x000fe2000fffe0ff */
[----:B------:R-:W-:Y:S01]  /*0bd0*/  IMAD.MOV.U32 R25, RZ, RZ, RZ ;  /* 0x000000ffff197224 */ /* 0x000fe200078e00ff */
[----:B------:R-:W2:Y:S02]  /*0be0*/  LDCU.64 UR10, c[0x0][0x390] ;  /* 0x00007200ff0a77ac */ /* 0x000ea40008000a00 */
[----:B------:R-:W-:Y:S01]  /*0bf0*/  SHF.R.S32.HI R3, RZ, 0x1f, R2 ;  /* 0x0000001fff037819 */ /* 0x000fe20000011402 */
[----:B------:R-:W3:Y:S02]  /*0c00*/  LDCU.64 UR16, c[0x0][0x390] ;  /* 0x00007200ff1077ac */ /* 0x000ee40008000a00 */
[----:B------:R-:W4:Y:S01]  /*0c10*/  LDC R4, c[0x0][0x3ac] ;  /* 0x0000eb00ff047b82 */ /* 0x000f220000000800 */
[----:B------:R-:W-:Y:S01]  /*0c20*/  UISETP.GE.U32.AND UP0, UPT, UR14, 0x4, UPT ;  /* 0x000000040e00788c */ /* 0x000fe2000bf06070 */
[----:B0-----:R-:W-:Y:S01]  /*0c30*/  IMAD R13, R11, UR15, RZ ;  /* 0x0000000f0b0d7c24 */ /* 0x001fe2000f8e02ff */
[----:B--2---:R-:W-:-:S04]  /*0c40*/  USHF.R.S32.HI UR10, URZ, 0x1f, UR10 ;  /* 0x0000001fff0a7899 */ /* 0x004fc8000801140a */
[----:B------:R-:W-:Y:S01]  /*0c50*/  IADD3 R13, P0, PT, R13, UR4, RZ ;  /* 0x000000040d0d7c10 */ /* 0x000fe2000ff1e0ff */
[----:B------:R-:W-:Y:S01]  /*0c60*/  USHF.R.S32.HI UR11, URZ, 0x1f, UR11 ;  /* 0x0000001fff0b7899 */ /* 0x000fe2000801140b */
[----:B-1----:R-:W-:-:S03]  /*0c70*/  IMAD R15, R10, R15, UR4 ;  /* 0x000000040a0f7e24 */ /* 0x002fc6000f8e020f */
[----:B------:R-:W-:Y:S02]  /*0c80*/  IMAD.X R0, RZ, RZ, R7, P0 ;  /* 0x000000ffff007224 */ /* 0x000fe400000e0607 */
[----:B---3--:R-:W-:-:S04]  /*0c90*/  IMAD.WIDE.U32 R2, R13, UR16, R2 ;  /* 0x000000100d027c25 */ /* 0x008fc8000f8e0002 */
[----:B------:R-:W-:Y:S02]  /*0ca0*/  IMAD R0, R0, UR16, RZ ;  /* 0x0000001000007c24 */ /* 0x000fe4000f8e02ff */
[----:B----4-:R-:W-:Y:S02]  /*0cb0*/  IMAD R4, R15, R4, UR5 ;  /* 0x000000050f047e24 */ /* 0x010fe4000f8e0204 */
[----:B------:R-:W-:Y:S02]  /*0cc0*/  IMAD R13, R13, UR10, R0 ;  /* 0x0000000a0d0d7c24 */ /* 0x000fe4000f8e0200 */
[----:B------:R-:W-:-:S03]  /*0cd0*/  IMAD R4, R4, UR14, RZ ;  /* 0x0000000e04047c24 */ /* 0x000fc6000f8e02ff */
[----:B------:R-:W-:Y:S01]  /*0ce0*/  IADD3 R0, PT, PT, R3, R13, RZ ;  /* 0x0000000d03007210 */ /* 0x000fe20007ffe0ff */
[----:B------:R-:W-:-:S04]  /*0cf0*/  IMAD.WIDE.U32 R12, R2, UR17, RZ ;  /* 0x00000011020c7c25 */ /* 0x000fc8000f8e00ff */
[----:B------:R-:W-:-:S04]  /*0d00*/  IMAD R3, R0, UR17, RZ ;  /* 0x0000001100037c24 */ /* 0x000fc8000f8e02ff */
[----:B------:R-:W-:-:S05]  /*0d10*/  IMAD R3, R2, UR11, R3 ;  /* 0x0000000b02037c24 */ /* 0x000fca000f8e0203 */
[----:B------:R-:W-:Y:S01]  /*0d20*/  IADD3 R3, PT, PT, R13, R3, RZ ;  /* 0x000000030d037210 */ /* 0x000fe20007ffe0ff */
[----:B------:R-:W-:Y:S06]  /*0d30*/  BRA.U !UP0, `(.L_x_38) ;  /* 0x0000000108ac7547 */ /* 0x000fec000b800000 */
[C---:B------:R-:W-:Y:S01]  /*0d40*/  IADD3 R17, P0, PT, R20.reuse, R12, RZ ;  /* 0x0000000c14117210 */ /* 0x040fe20007f1e0ff */
[----:B------:R-:W-:Y:S01]  /*0d50*/  IMAD.U32 R26, RZ, RZ, UR8 ;  /* 0x00000008ff1a7e24 */ /* 0x000fe2000f8e00ff */
[----:B------:R-:W-:Y:S01]  /*0d60*/  MOV R27, UR9 ;  /* 0x00000009001b7c02 */ /* 0x000fe20008000f00 */
[----:B------:R-:W-:Y:S01]  /*0d70*/  IMAD.MOV.U32 R25, RZ, RZ, R4 ;  /* 0x000000ffff197224 */ /* 0x000fe200078e0004 */
[----:B------:R-:W-:Y:S01]  /*0d80*/  LEA.HI.X.SX32 R0, R20, R3, 0x1, P0 ;  /* 0x0000000314007211 */ /* 0x000fe200000f0eff */
[----:B------:R-:W0:Y:S01]  /*0d90*/  LDCU.64 UR10, c[0x0][0x380] ;  /* 0x00007000ff0a77ac */ /* 0x000e220008000a00 */
[C---:B------:R-:W-:Y:S01]  /*0da0*/  LEA R2, P0, R17.reuse, UR6, 0x2 ;  /* 0x0000000611027c11 */ /* 0x040fe2000f8010ff */
[----:B------:R-:W-:Y:S01]  /*0db0*/  IMAD.WIDE R26, R4, 0x4, R26 ;  /* 0x00000004041a7825 */ /* 0x000fe200078e021a */
[----:B------:R-:W-:Y:S02]  /*0dc0*/  MOV R22, R20 ;  /* 0x0000001400167202 */ /* 0x000fe40000000f00 */
[----:B------:R-:W-:Y:S01]  /*0dd0*/  LEA.HI.X R17, R17, UR7, R0, 0x2, P0 ;  /* 0x0000000711117c11 */ /* 0x000fe200080f1400 */
[----:B------:R-:W-:Y:S01]  /*0de0*/  IMAD.MOV.U32 R0, RZ, RZ, R26 ;  /* 0x000000ffff007224 */ /* 0x000fe200078e001a */
[----:B------:R-:W-:-:S07]  /*0df0*/  MOV R24, R5 ;  /* 0x0000000500187202 */ /* 0x000fce0000000f00 */
.L_x_39:
[----:B------:R-:W-:-:S04]  /*0e00*/  IADD3 R14, P0, PT, R22, R12, RZ ;  /* 0x0000000c160e7210 */ /* 0x000fc80007f1e0ff */
[----:B------:R-:W-:Y:S02]  /*0e10*/  LEA.HI.X.SX32 R15, R22, R3, 0x1, P0 ;  /* 0x00000003160f7211 */ /* 0x000fe400000f0eff */
[----:B0-----:R-:W-:-:S04]  /*0e20*/  LEA R28, P0, R14, UR10, 0x2 ;  /* 0x0000000a0e1c7c11 */ /* 0x001fc8000f8010ff */
[----:B------:R-:W-:Y:S02]  /*0e30*/  LEA.HI.X R29, R14, UR11, R15, 0x2, P0 ;  /* 0x0000000b0e1d7c11 */ /* 0x000fe400080f140f */
[----:B------:R-:W0:Y:S01]  /*0e40*/  LDC.64 R14, c[0x0][0x398] ;  /* 0x0000e600ff0e7b82 */ /* 0x000e220000000a00 */
[----:B------:R-:W-:Y:S02]  /*0e50*/  IMAD.MOV.U32 R16, RZ, RZ, R2 ;  /* 0x000000ffff107224 */ /* 0x000fe400078e0002 */
[----:B------:R-:W2:Y:S01]  /*0e60*/  LDG.E.CONSTANT R26, desc[UR12][R28.64] ;  /* 0x0000000c1c1a7981 */ /* 0x000ea2000c1e9900 */
[----:B0-----:R-:W-:-:S05]  /*0e70*/  IMAD.WIDE R14, R25, 0x4, R14 ;  /* 0x00000004190e7825 */ /* 0x001fca00078e020e */
[----:B------:R0:W2:Y:S02]  /*0e80*/  LDG.E.CONSTANT R28, desc[UR12][R14.64] ;  /* 0x0000000c0e1c7981 */ /* 0x0000a4000c1e9900 */
[----:B0-----:R-:W-:Y:S01]  /*0e90*/  IMAD.MOV.U32 R14, RZ, RZ, R0 ;  /* 0x000000ffff0e7224 */ /* 0x001fe200078e0000 */
[----:B------:R-:W-:Y:S02]  /*0ea0*/  MOV R15, R27 ;  /* 0x0000001b000f7202 */ /* 0x000fe40000000f00 */
[----:B------:R-:W3:Y:S04]  /*0eb0*/  LDG.E.CONSTANT R27, desc[UR12][R16.64+-0x4] ;  /* 0xfffffc0c101b7981 */ /* 0x000ee8000c1e9900 */
[----:B------:R-:W3:Y:S04]  /*0ec0*/  LDG.E.CONSTANT R0, desc[UR12][R14.64+-0x4] ;  /* 0xfffffc0c0e007981 */ /* 0x000ee8000c1e9900 */
[----:B------:R-:W4:Y:S01]  /*0ed0*/  LDG.E.CONSTANT R2, desc[UR12][R14.64] ;  /* 0x0000000c0e027981 */ /* 0x000f22000c1e9900 */
[----:B--2---:R-:W-:-:S03]  /*0ee0*/  FFMA R26, R26, R28, R9 ;  /* 0x0000001c1a1a7223 */ /* 0x004fc60000000009 */
[----:B------:R-:W4:Y:S01]  /*0ef0*/  LDG.E.CONSTANT R9, desc[UR12][R16.64] ;  /* 0x0000000c10097981 */ /* 0x000f22000c1e9900 */
[----:B---3--:R-:W-:-:S03]  /*0f00*/  FFMA R0, R27, R0, R26 ;  /* 0x000000001b007223 */ /* 0x008fc6000000001a */
[----:B------:R0:W2:Y:S04]  /*0f10*/  LDG.E.CONSTANT R26, desc[UR12][R16.64+0x4] ;  /* 0x0000040c101a7981 */ /* 0x0000a8000c1e9900 */
[----:B------:R-:W2:Y:S01]  /*0f20*/  LDG.E.CONSTANT R27, desc[UR12][R14.64+0x4] ;  /* 0x0000040c0e1b7981 */ /* 0x000ea2000c1e9900 */
[----:B------:R-:W-:-:S04]  /*0f30*/  IADD3 R24, PT, PT, R24, 0x4, RZ ;  /* 0x0000000418187810 */ /* 0x000fc80007ffe0ff */
[----:B------:R-:W-:Y:S01]  /*0f40*/  ISETP.NE.AND P0, PT, R24, RZ, PT ;  /* 0x000000ff1800720c */ /* 0x000fe20003f05270 */
[----:B------:R-:W-:Y:S01]  /*0f50*/  VIADD R22, R22, 0x4 ;  /* 0x0000000416167836 */ /* 0x000fe20000000000 */
[----:B------:R-:W-:Y:S01]  /*0f60*/  IADD3 R25, PT, PT, R25, 0x4, RZ ;  /* 0x0000000419197810 */ /* 0x000fe20007ffe0ff */
[----:B----4-:R-:W-:Y:S01]  /*0f70*/  FFMA R9, R9, R2, R0 ;  /* 0x0000000209097223 */ /* 0x010fe20000000000 */
[----:B------:R-:W-:Y:S02]  /*0f80*/  IADD3 R0, P1, PT, R14, 0x10, RZ ;  /* 0x000000100e007810 */ /* 0x000fe40007f3e0ff */
[----:B------:R-:W-:-:S04]  /*0f90*/  IADD3 R2, P2, PT, R16, 0x10, RZ ;  /* 0x0000001010027810 */ /* 0x000fc80007f5e0ff */
[----:B0-----:R-:W-:Y:S01]  /*0fa0*/  IADD3.X R17, PT, PT, RZ, R17, RZ, P2, !PT ;  /* 0x00000011ff117210 */ /* 0x001fe200017fe4ff */
[----:B--2---:R-:W-:Y:S01]  /*0fb0*/  FFMA R9, R26, R27, R9 ;  /* 0x0000001b1a097223 */ /* 0x004fe20000000009 */
[----:B------:R-:W-:Y:S01]  /*0fc0*/  IMAD.X R27, RZ, RZ, R15, P1 ;  /* 0x000000ffff1b7224 */ /* 0x000fe200008e060f */
[----:B------:R-:W-:Y:S06]  /*0fd0*/  @P0 BRA `(.L_x_39) ;  /* 0xfffffffc00880947 */ /* 0x000fec000383ffff */
[----:B------:R-:W-:-:S07]  /*0fe0*/  IMAD.MOV.U32 R25, RZ, RZ, R8 ;  /* 0x000000ffff197224 */ /* 0x000fce00078e0008 */
.L_x_38:
[----:B------:R-:W-:-:S13]  /*0ff0*/  ISETP.NE.AND P0, PT, R6, RZ, PT ;  /* 0x000000ff0600720c */ /* 0x000fda0003f05270 */
[----:B------:R-:W-:Y:S05]  /*1000*/  @!P0 BRA `(.L_x_37) ;  /* 0x00000000007c8947 */ /* 0x000fea0003800000 */
[----:B------:R-:W0:Y:S01]  /*1010*/  LDC.64 R14, c[0x0][0x398] ;  /* 0x0000e600ff0e7b82 */ /* 0x000e220000000a00 */
[----:B------:R-:W1:Y:S01]  /*1020*/  LDCU.64 UR10, c[0x0][0x380] ;  /* 0x00007000ff0a77ac */ /* 0x000e620008000a00 */
[----:B------:R-:W-:Y:S01]  /*1030*/  IADD3 R0, PT, PT, R25, R20, RZ ;  /* 0x0000001419007210 */ /* 0x000fe20007ffe0ff */
[----:B------:R-:W-:-:S03]  /*1040*/  IMAD.IADD R17, R4, 0x1, R25 ;  /* 0x0000000104117824 */ /* 0x000fc600078e0219 */
[----:B------:R-:W-:-:S04]  /*1050*/  IADD3 R2, P0, PT, R0, R12, RZ ;  /* 0x0000000c00027210 */ /* 0x000fc80007f1e0ff */
[----:B------:R-:W-:Y:S02]  /*1060*/  LEA.HI.X.SX32 R27, R0, R3, 0x1, P0 ;  /* 0x00000003001b7211 */ /* 0x000fe400000f0eff */
[----:B-1----:R-:W-:Y:S01]  /*1070*/  LEA R16, P0, R2, UR10, 0x2 ;  /* 0x0000000a02107c11 */ /* 0x002fe2000f8010ff */
[----:B0-----:R-:W-:-:S03]  /*1080*/  IMAD.WIDE R14, R17, 0x4, R14 ;  /* 0x00000004110e7825 */ /* 0x001fc600078e020e */
[----:B------:R-:W-:-:S03]  /*1090*/  LEA.HI.X R17, R2, UR11, R27, 0x2, P0 ;  /* 0x0000000b02117c11 */ /* 0x000fc600080f141b */
[----:B------:R-:W2:Y:S04]  /*10a0*/  LDG.E.CONSTANT R14, desc[UR12][R14.64] ;  /* 0x0000000c0e0e7981 */ /* 0x000ea8000c1e9900 */
[----:B------:R-:W2:Y:S01]  /*10b0*/  LDG.E.CONSTANT R16, desc[UR12][R16.64] ;  /* 0x0000000c10107981 */ /* 0x000ea2000c1e9900 */
[----:B------:R-:W-:Y:S01]  /*10c0*/  ISETP.NE.AND P0, PT, R6, 0x1, PT ;  /* 0x000000010600780c */ /* 0x000fe20003f05270 */
[----:B--2---:R-:W-:-:S12]  /*10d0*/  FFMA R9, R16, R14, R9 ;  /* 0x0000000e10097223 */ /* 0x004fd80000000009 */
[----:B------:R-:W-:Y:S05]  /*10e0*/  @!P0 BRA `(.L_x_37) ;  /* 0x0000000000448947 */ /* 0x000fea0003800000 */
[----:B------:R-:W0:Y:S01]  /*10f0*/  LDCU.64 UR14, c[0x0][0x398] ;  /* 0x00007300ff0e77ac */ /* 0x000e220008000a00 */
[----:B------:R-:W-:Y:S02]  /*1100*/  IADD3 R13, P0, P1, R12, R20, R25 ;  /* 0x000000140c0d7210 */ /* 0x000fe4000791e019 */
[----:B------:R-:W-:Y:S02]  /*1110*/  SHF.R.S32.HI R14, RZ, 0x1f, R20 ;  /* 0x0000001fff0e7819 */ /* 0x000fe40000011414 */
[C---:B------:R-:W-:Y:S02]  /*1120*/  IADD3 R0, P2, PT, R4.reuse, R25, RZ ;  /* 0x0000001904007210 */ /* 0x040fe40007f5e0ff */
[----:B------:R-:W-:Y:S02]  /*1130*/  IADD3.X R14, PT, PT, R3, R14, RZ, P0, P1 ;  /* 0x0000000e030e7210 */ /* 0x000fe400007e24ff */
[----:B------:R-:W-:Y:S02]  /*1140*/  LEA.HI.X.SX32 R3, R4, RZ, 0x1, P2 ;  /* 0x000000ff04037211 */ /* 0x000fe400010f0eff */
[----:B------:R-:W-:-:S02]  /*1150*/  LEA R12, P1, R13, UR10, 0x2 ;  /* 0x0000000a0d0c7c11 */ /* 0x000fc4000f8210ff */
[----:B------:R-:W-:Y:S02]  /*1160*/  ISETP.NE.AND P0, PT, R6, 0x2, PT ;  /* 0x000000020600780c */ /* 0x000fe40003f05270 */
[----:B------:R-:W-:Y:S02]  /*1170*/  LEA.HI.X R13, R13, UR11, R14, 0x2, P1 ;  /* 0x0000000b0d0d7c11 */ /* 0x000fe400088f140e */
[----:B0-----:R-:W-:-:S04]  /*1180*/  LEA R2, P2, R0, UR14, 0x2 ;  /* 0x0000000e00027c11 */ /* 0x001fc8000f8410ff */
[----:B------:R-:W-:Y:S02]  /*1190*/  LEA.HI.X R3, R0, UR15, R3, 0x2, P2 ;  /* 0x0000000f00037c11 */ /* 0x000fe400090f1403 */
[----:B------:R-:W2:Y:S04]  /*11a0*/  LDG.E.CONSTANT R0, desc[UR12][R12.64+0x4] ;  /* 0x0000040c0c007981 */ /* 0x000ea8000c1e9900 */
[----:B------:R-:W2:Y:S04]  /*11b0*/  LDG.E.CONSTANT R4, desc[UR12][R2.64+0x4] ;  /* 0x0000040c02047981 */ /* 0x000ea8000c1e9900 */
[----:B------:R-:W3:Y:S04]  /*11c0*/  @P0 LDG.E.CONSTANT R14, desc[UR12][R12.64+0x8] ;  /* 0x0000080c0c0e0981 */ /* 0x000ee8000c1e9900 */
[----:B------:R-:W3:Y:S01]  /*11d0*/  @P0 LDG.E.CONSTANT R15, desc[UR12][R2.64+0x8] ;  /* 0x0000080c020f0981 */ /* 0x000ee2000c1e9900 */
[----:B--2---:R-:W-:-:S04]  /*11e0*/  FFMA R9, R0, R4, R9 ;  /* 0x0000000400097223 */ /* 0x004fc80000000009 */
[----:B---3--:R-:W-:-:S07]  /*11f0*/  @P0 FFMA R9, R14, R15, R9 ;  /* 0x0000000f0e090223 */ /* 0x008fce0000000009 */
.L_x_37:
[----:B------:R-:W0:Y:S01]  /*1200*/  LDCU UR10, c[0x0][0x3ac] ;  /* 0x00007580ff0a77ac */ /* 0x000e220008000800 */
[----:B------:R-:W-:-:S04]  /*1210*/  UIADD3 UR5, UPT, UPT, UR5, 0x1, URZ ;  /* 0x0000000105057890 */ /* 0x000fc8000fffe0ff */
[----:B0-----:R-:W-:-:S09]  /*1220*/  UISETP.NE.AND UP0, UPT, UR5, UR10, UPT ;  /* 0x0000000a0500728c */ /* 0x001fd2000bf05270 */
[----:B------:R-:W-:Y:S05]  /*1230*/  BRA.U UP0, `(.L_x_40) ;  /* 0xfffffff9004c7547 */ /* 0x000fea000b83ffff */
.L_x_36:
[----:B------:R-:W0:Y:S01]  /*1240*/  LDCU UR5, c[0x0][0x38c] ;  /* 0x00007180ff0577ac */ /* 0x000e220008000800 */
[----:B------:R-:W-:-:S04]  /*1250*/  UIADD3 UR4, UPT, UPT, UR4, 0x1, URZ ;  /* 0x0000000104047890 */ /* 0x000fc8000fffe0ff */
[----:B0-----:R-:W-:-:S09]  /*1260*/  UISETP.NE.AND UP0, UPT, UR4, UR5, UPT ;  /* 0x000000050400728c */ /* 0x001fd2000bf05270 */
[----:B------:R-:W-:Y:S05]  /*1270*/  BRA.U UP0, `(.L_x_41) ;  /* 0xfffffff9002c7547 */ /* 0x000fea000b83ffff */
.L_x_35:
[----:B------:R-:W0:Y:S01]  /*1280*/  LDCU UR6, c[0x0][0x3a8] ;  /* 0x00007500ff0677ac */ /* 0x000e220008000800 */
[----:B------:R-:W-:Y:S01]  /*1290*/  SHF.R.S32.HI R0, RZ, 0x1f, R11 ;  /* 0x0000001fff007819 */ /* 0x000fe2000001140b */
[----:B------:R-:W-:Y:S01]  /*12a0*/  IMAD.MOV.U32 R3, RZ, RZ, R19 ;  /* 0x000000ffff037224 */ /* 0x000fe200078e0013 */
[----:B------:R-:W-:Y:S01]  /*12b0*/  MOV R2, R10 ;  /* 0x0000000a00027202 */ /* 0x000fe20000000f00 */
[----:B------:R-:W1:Y:S01]  /*12c0*/  LDCU UR9, c[0x0][0x3a8] ;  /* 0x00007500ff0977ac */ /* 0x000e620008000800 */
[----:B------:R-:W-:Y:S01]  /*12d0*/  MOV R5, R21 ;  /* 0x0000001500057202 */ /* 0x000fe20000000f00 */
[----:B------:R-:W-:Y:S01]  /*12e0*/  IMAD.MOV.U32 R4, RZ, RZ, R18 ;  /* 0x000000ffff047224 */ /* 0x000fe200078e0012 */
[----:B------:R-:W-:Y:S01]  /*12f0*/  MOV R21, R23 ;  /* 0x0000001700157202 */ /* 0x000fe20000000f00 */
[----:B------:R-:W2:Y:S01]  /*1300*/  LDCU UR7, c[0x0][0x3ac] ;  /* 0x00007580ff0777ac */ /* 0x000ea20008000800 */
[----:B------:R-:W2:Y:S01]  /*1310*/  LDCU.64 UR4, c[0x0][0x390] ;  /* 0x00007200ff0477ac */ /* 0x000ea20008000a00 */
[----:B0-----:R-:W-:Y:S01]  /*1320*/  USHF.R.S32.HI UR8, URZ, 0x1f, UR6 ;  /* 0x0000001fff087899 */ /* 0x001fe20008011406 */
[----:B------:R-:W0:Y:S01]  /*1330*/  LDCU UR6, c[0x0][0x3b0] ;  /* 0x00007600ff0677ac */ /* 0x000e220008000800 */
[----:B-1----:R-:W-:-:S02]  /*1340*/  IMAD R0, R0, UR9, RZ ;  /* 0x0000000900007c24 */ /* 0x002fc4000f8e02ff */
[----:B------:R-:W-:-:S04]  /*1350*/  IMAD.WIDE.U32 R2, R11, UR9, R2 ;  /* 0x000000090b027c25 */ /* 0x000fc8000f8e0002 */
[----:B------:R-:W-:-:S03]  /*1360*/  IMAD R11, R11, UR8, R0 ;  /* 0x000000080b0b7c24 */ /* 0x000fc6000f8e0200 */
[----:B------:R-:W1:Y:S01]  /*1370*/  LDCU.64 UR8, c[0x0][0x3a0] ;  /* 0x00007400ff0877ac */ /* 0x000e620008000a00 */
[----:B--2---:R-:W-:Y:S01]  /*1380*/  UIADD3 UR4, UPT, UPT, UR4, 0x1, -UR7 ;  /* 0x0000000104047890 */ /* 0x004fe2000fffe807 */
[----:B------:R-:W-:-:S03]  /*1390*/  IADD3 R0, PT, PT, R3, R11, RZ ;  /* 0x0000000b03007210 */ /* 0x000fc60007ffe0ff */
[----:B------:R-:W-:Y:S02]  /*13a0*/  USHF.R.S32.HI UR7, URZ, 0x1f, UR4 ;  /* 0x0000001fff077899 */ /* 0x000fe40008011404 */
[----:B------:R-:W-:Y:S01]  /*13b0*/  IMAD R3, R0, UR4, RZ ;  /* 0x0000000400037c24 */ /* 0x000fe2000f8e02ff */
[----:B0-----:R-:W-:Y:S01]  /*13c0*/  UIADD3 UR5, UPT, UPT, UR5, 0x1, -UR6 ;  /* 0x0000000105057890 */ /* 0x001fe2000fffe806 */
[----:B------:R-:W-:-:S03]  /*13d0*/  IMAD.WIDE.U32 R4, R2, UR4, R4 ;  /* 0x0000000402047c25 */ /* 0x000fc6000f8e0004 */
[----:B------:R-:W-:Y:S01]  /*13e0*/  USHF.R.S32.HI UR4, URZ, 0x1f, UR5 ;  /* 0x0000001fff047899 */ /* 0x000fe20008011405 */
[----:B------:R-:W-:Y:S02]  /*13f0*/  IMAD R3, R2, UR7, R3 ;  /* 0x0000000702037c24 */ /* 0x000fe4000f8e0203 */
[----:B------:R-:W-:Y:S01]  /*1400*/  IMAD.WIDE.U32 R6, R4, UR5, R20 ;  /* 0x0000000504067c25 */ /* 0x000fe2000f8e0014 */
[----:B------:R-:W0:Y:S03]  /*1410*/  LDCU.64 UR6, c[0x0][0x3b8] ;  /* 0x00007700ff0677ac */ /* 0x000e260008000a00 */
[----:B------:R-:W-:Y:S02]  /*1420*/  IMAD.IADD R0, R5, 0x1, R3 ;  /* 0x0000000105007824 */ /* 0x000fe400078e0203 */
[----:B------:R-:W-:Y:S02]  /*1430*/  IMAD.SHL.U32 R8, R6, 0x4, RZ ;  /* 0x0000000406087824 */ /* 0x000fe400078e00ff */
[----:B------:R-:W-:-:S04]  /*1440*/  IMAD R3, R0, UR5, RZ ;  /* 0x0000000500037c24 */ /* 0x000fc8000f8e02ff */
[----:B------:R-:W-:Y:S01]  /*1450*/  IMAD R3, R4, UR4, R3 ;  /* 0x0000000404037c24 */ /* 0x000fe2000f8e0203 */
[C---:B-1----:R-:W-:Y:S01]  /*1460*/  LEA R4, P0, R10.reuse, UR8, 0x2 ;  /* 0x000000080a047c11 */ /* 0x042fe2000f8010ff */
[----:B------:R-:W1:Y:S03]  /*1470*/  LDCU UR4, c[0x0][0x3c8] ;  /* 0x00007900ff0477ac */ /* 0x000e660008000800 */
[----:B------:R-:W-:Y:S02]  /*1480*/  IADD3 R7, PT, PT, R7, R3, RZ ;  /* 0x0000000307077210 */ /* 0x000fe40007ffe0ff */
[----:B------:R-:W-:Y:S02]  /*1490*/  LEA.HI.X R5, R10, UR9, R19, 0x2, P0 ;  /* 0x000000090a057c11 */ /* 0x000fe400080f1413 */
[----:B0-----:R-:W-:Y:S02]  /*14a0*/  IADD3 R2, P0, PT, R8, UR6, RZ ;  /* 0x0000000608027c10 */ /* 0x001fe4000ff1e0ff */
[----:B------:R-:W-:Y:S01]  /*14b0*/  SHF.L.U64.HI R7, R6, 0x2, R7 ;  /* 0x0000000206077819 */ /* 0x000fe20000010207 */
[----:B------:R-:W2:Y:S03]  /*14c0*/  LDG.E.CONSTANT R4, desc[UR12][R4.64] ;  /* 0x0000000c04047981 */ /* 0x000ea6000c1e9900 */
[----:B------:R-:W-:Y:S01]  /*14d0*/  IADD3.X R3, PT, PT, R7, UR7, RZ, P0, !PT ;  /* 0x0000000707037c10 */ /* 0x000fe200087fe4ff */
[----:B------:R-:W0:Y:S04]  /*14e0*/  LDCU.64 UR6, c[0x0][0x3c0] ;  /* 0x00007800ff0677ac */ /* 0x000e280008000a00 */
[----:B------:R-:W3:Y:S01]  /*14f0*/  LDG.E R0, desc[UR12][R2.64] ;  /* 0x0000000c02007981 */ /* 0x000ee2000c1e1900 */
[----:B0-----:R-:W-:-:S04]  /*1500*/  IADD3 R6, P0, PT, R8, UR6, RZ ;  /* 0x0000000608067c10 */ /* 0x001fc8000ff1e0ff */
[----:B------:R-:W-:Y:S01]  /*1510*/  IADD3.X R7, PT, PT, R7, UR7, RZ, P0, !PT ;  /* 0x0000000707077c10 */ /* 0x000fe200087fe4ff */
[----:B--2---:R-:W-:-:S04]  /*1520*/  FADD R9, R4, R9 ;  /* 0x0000000904097221 */ /* 0x004fc80000000000 */
[----:B---3--:R-:W-:-:S05]  /*1530*/  FADD R0, R9, R0 ;  /* 0x0000000009007221 */ /* 0x008fca0000000000 */
[----:B-1----:R-:W-:-:S05]  /*1540*/  FSET.BF.GE.AND R9, R0, UR4, PT ;  /* 0x0000000400097c0a */ /* 0x002fca000b806000 */
[----:B------:R-:W-:-:S04]  /*1550*/  FADD R11, -R9, 1 ;  /* 0x3f800000090b7421 */ /* 0x000fc80000000100 */
[----:B------:R-:W-:-:S05]  /*1560*/  FMUL R11, R0, R11 ;  /* 0x0000000b000b7220 */ /* 0x000fca0000400000 */
[----:B------:R-:W-:Y:S04]  /*1570*/  STG.E desc[UR12][R2.64], R11 ;  /* 0x0000000b02007986 */ /* 0x000fe8000c10190c */
[----:B------:R-:W-:Y:S01]  /*1580*/  STG.E desc[UR12][R6.64], R9 ;  /* 0x0000000906007986 */ /* 0x000fe2000c10190c */
[----:B------:R-:W-:Y:S05]  /*1590*/  EXIT ;  /* 0x000000000000794d */ /* 0x000fea0003800000 */
        .weak           $__internal_3_$__cuda_sm20_div_s64
        .type           $__internal_3_$__cuda_sm20_div_s64,@function
        .size           $__internal_3_$__cuda_sm20_div_s64,(.L_x_66 - $__internal_3_$__cuda_sm20_div_s64)
$__internal_3_$__cuda_sm20_div_s64:
        /* <DEDUP_REMOVED lines=26> */
[----:B------:R-:W-:-:S03]  /*1740*/  IADD3 R17, P0, PT, RZ, -R4, RZ ;  /* 0x80000004ff117210 */ /* 0x000fc60007f1e0ff */
[----:B------:R-:W-:Y:S02]  /*1750*/  IMAD R5, R15, R2, R5 ;  /* 0x000000020f057224 */ /* 0x000fe400078e0205 */
[----:B------:R-:W-:-:S03]  /*1760*/  IMAD.HI.U32 R6, R7, R17, RZ ;  /* 0x0000001107067227 */ /* 0x000fc600078e00ff */
[----:B------:R-:W-:Y:S02]  /*1770*/  IADD3.X R4, PT, PT, RZ, ~R5, RZ, P0, !PT ;  /* 0x80000005ff047210 */ /* 0x000fe400007fe4ff */
[----:B------:R-:W-:-:S03]  /*1780*/  IADD3 R5, P4, PT, RZ, -R12, RZ ;  /* 0x8000000cff057210 */ /* 0x000fc60007f9e0ff */
[----:B------:R-:W-:-:S04]  /*1790*/  IMAD.WIDE.U32 R6, P0, R7, R4, R6 ;  /* 0x0000000407067225 */ /* 0x000fc80007800006 */
[----:B------:R-:W-:Y:S01]  /*17a0*/  IMAD.HI.U32 R6, P1, R15, R17, R6 ;  /* 0x000000110f067227 */ /* 0x000fe20007820006 */
[----:B------:R-:W-:-:S03]  /*17b0*/  SEL R7, R5, R12, !P3 ;  /* 0x0000000c05077207 */ /* 0x000fc60005800000 */
[CC--:B------:R-:W-:Y:S02]  /*17c0*/  IMAD R17, R15.reuse, R4.reuse, RZ ;  /* 0x000000040f117224 */ /* 0x0c0fe400078e02ff */
[----:B------:R-:W-:-:S03]  /*17d0*/  IMAD.HI.U32 R4, R15, R4, RZ ;  /* 0x000000040f047227 */ /* 0x000fc600078e00ff */
[----:B------:R-:W-:Y:S01]  /*17e0*/  IADD3 R6, P2, PT, R17, R6, RZ ;  /* 0x0000000611067210 */ /* 0x000fe20007f5e0ff */
[----:B------:R-:W-:Y:S01]  /*17f0*/  IMAD.X R12, RZ, RZ, ~R13, P4 ;  /* 0x000000ffff0c7224 */ /* 0x000fe200020e0e0d */
[----:B------:R-:W-:-:S03]  /*1800*/  IADD3.X R5, PT, PT, R4, R15, RZ, P0, !PT ;  /* 0x0000000f04057210 */ /* 0x000fc600007fe4ff */
[----:B------:R-:W-:Y:S01]  /*1810*/  IMAD.HI.U32 R4, R6, R7, RZ ;  /* 0x0000000706047227 */ /* 0x000fe200078e00ff */
[----:B------:R-:W-:Y:S02]  /*1820*/  SEL R15, R12, R13, !P3 ;  /* 0x0000000d0c0f7207 */ /* 0x000fe40005800000 */
[----:B------:R-:W-:Y:S01]  /*1830*/  IADD3.X R12, PT, PT, RZ, RZ, R5, P2, P1 ;  /* 0x000000ffff0c7210 */ /* 0x000fe200017e2405 */
[----:B------:R-:W-:Y:S02]  /*1840*/  IMAD.MOV.U32 R5, RZ, RZ, RZ ;  /* 0x000000ffff057224 */ /* 0x000fe400078e00ff */
        /* <DEDUP_REMOVED lines=40> */
[----:B------:R-:W-:Y:S06]  /*1ad0*/  RET.REL.NODEC R4 `(_Z30conv2d_valid_if_batched_kernelPKfiiiiS0_S0_iiiPfS1_f) ;  /* 0xffffffe404487950 */ /* 0x000fec0003c3ffff */
.L_x_42:
        /* <DEDUP_REMOVED lines=10> */
.L_x_66:


//--------------------- .text._Z17accumulate_kernelPKfPfi --------------------------
	.section	.text._Z17accumulate_kernelPKfPfi,"ax",@progbits
	.align	128
        .global         _Z17accumulate_kernelPKfPfi
        .type           _Z17accumulate_kernelPKfPfi,@function
        .size           _Z17accumulate_kernelPKfPfi,(.L_x_71 - _Z17accumulate_kernelPKfPfi)
        .other          _Z17accumulate_kernelPKfPfi,@"STO_CUDA_ENTRY STV_DEFAULT"
_Z17accumulate_kernelPKfPfi:
.text._Z17accumulate_kernelPKfPfi:
[----:B------:R-:W-:Y:S01]  /*0000*/  LDC R1, c[0x0][0x37c] ;  /* 0x0000df00ff017b82 */ /* 0x000fe20000000800 */
[----:B------:R-:W0:Y:S07]  /*0010*/  S2R R0, SR_TID.X ;  /* 0x0000000000007919 */ /* 0x000e2e0000002100 */
[----:B------:R-:W0:Y:S01]  /*0020*/  S2UR UR4, SR_CTAID.X ;  /* 0x00000000000479c3 */ /* 0x000e220000002500 */
[----:B------:R-:W1:Y:S07]  /*0030*/  LDCU UR5, c[0x0][0x390] ;  /* 0x00007200ff0577ac */ /* 0x000e6e0008000800 */
[----:B------:R-:W0:Y:S02]  /*0040*/  LDC R7, c[0x0][0x360] ;  /* 0x0000d800ff077b82 */ /* 0x000e240000000800 */
[----:B0-----:R-:W-:-:S05]  /*0050*/  IMAD R7, R7, UR4, R0 ;  /* 0x0000000407077c24 */ /* 0x001fca000f8e0200 */
[----:B-1----:R-:W-:-:S13]  /*0060*/  ISETP.GE.AND P0, PT, R7, UR5, PT ;  /* 0x0000000507007c0c */ /* 0x002fda000bf06270 */
[----:B------:R-:W-:Y:S05]  /*0070*/  @P0 EXIT ;  /* 0x000000000000094d */ /* 0x000fea0003800000 */
[----:B------:R-:W0:Y:S01]  /*0080*/  LDC.64 R2, c[0x0][0x380] ;  /* 0x0000e000ff027b82 */ /* 0x000e220000000a00 */
[----:B------:R-:W1:Y:S07]  /*0090*/  LDCU.64 UR4, c[0x0][0x358] ;  /* 0x00006b00ff0477ac */ /* 0x000e6e0008000a00 */
[----:B------:R-:W2:Y:S01]  /*00a0*/  LDC.64 R4, c[0x0][0x388] ;  /* 0x0000e200ff047b82 */ /* 0x000ea20000000a00 */
[----:B0-----:R-:W-:-:S06]  /*00b0*/  IMAD.WIDE R2, R7, 0x4, R2 ;  /* 0x0000000407027825 */ /* 0x001fcc00078e0202 */
[----:B-1----:R-:W3:Y:S01]  /*00c0*/  LDG.E.CONSTANT R2, desc[UR4][R2.64] ;  /* 0x0000000402027981 */ /* 0x002ee2000c1e9900 */
[----:B--2---:R-:W-:-:S05]  /*00d0*/  IMAD.WIDE R4, R7, 0x4, R4 ;  /* 0x0000000407047825 */ /* 0x004fca00078e0204 */
[----:B------:R-:W3:Y:S02]  /*00e0*/  LDG.E R7, desc[UR4][R4.64] ;  /* 0x0000000404077981 */ /* 0x000ee4000c1e1900 */
[----:B---3--:R-:W-:-:S05]  /*00f0*/  FADD R7, R2, R7 ;  /* 0x0000000702077221 */ /* 0x008fca0000000000 */
[----:B------:R-:W-:Y:S01]  /*0100*/  STG.E desc[UR4][R4.64], R7 ;  /* 0x0000000704007986 */ /* 0x000fe2000c101904 */
[----:B------:R-:W-:Y:S05]  /*0110*/  EXIT ;  /* 0x000000000000794d */ /* 0x000fea0003800000 */
.L_x_43:
        /* <DEDUP_REMOVED lines=14> */
.L_x_71:


//--------------------- .text._Z13linear_kernelPKfiS0_S0_iPf --------------------------
	.section	.text._Z13linear_kernelPKfiS0_S0_iPf,"ax",@progbits
	.align	128
        .global         _Z13linear_kernelPKfiS0_S0_iPf
        .type           _Z13linear_kernelPKfiS0_S0_iPf,@function
        .size           _Z13linear_kernelPKfiS0_S0_iPf,(.L_x_72 - _Z13linear_kernelPKfiS0_S0_iPf)
        .other          _Z13linear_kernelPKfiS0_S0_iPf,@"STO_CUDA_ENTRY STV_DEFAULT"
_Z13linear_kernelPKfiS0_S0_iPf:
.text._Z13linear_kernelPKfiS0_S0_iPf:
        /* <DEDUP_REMOVED lines=8> */
[----:B------:R-:W0:Y:S01]  /*0080*/  LDCU UR8, c[0x0][0x388] ;  /* 0x00007100ff0877ac */ /* 0x000e220008000800 */
[----:B------:R-:W-:Y:S01]  /*0090*/  HFMA2 R15, -RZ, RZ, 0, 0 ;  /* 0x00000000ff0f7431 */ /* 0x000fe200000001ff */
[----:B------:R-:W1:Y:S01]  /*00a0*/  LDCU.64 UR12, c[0x0][0x358] ;  /* 0x00006b00ff0c77ac */ /* 0x000e620008000a00 */
[----:B0-----:R-:W-:-:S09]  /*00b0*/  UISETP.GE.AND UP0, UPT, UR8, 0x1, UPT ;  /* 0x000000010800788c */ /* 0x001fd2000bf06270 */
[----:B-1----:R-:W-:Y:S05]  /*00c0*/  BRA.U !UP0, `(.L_x_44) ;  /* 0x0000000908687547 */ /* 0x002fea000b800000 */
[----:B------:R-:W-:Y:S02]  /*00d0*/  UISETP.GE.U32.AND UP1, UPT, UR8, 0x10, UPT ;  /* 0x000000100800788c */ /* 0x000fe4000bf26070 */
[----:B------:R-:W-:Y:S01]  /*00e0*/  IMAD R7, R0, UR8, RZ ;  /* 0x0000000800077c24 */ /* 0x000fe2000f8e02ff */
[----:B------:R-:W-:Y:S01]  /*00f0*/  ULOP3.LUT UR9, UR8, 0xf, URZ, 0xc0, !UPT ;  /* 0x0000000f08097892 */ /* 0x000fe2000f8ec0ff */
[----:B------:R-:W-:Y:S02]  /*0100*/  MOV R15, RZ ;  /* 0x000000ff000f7202 */ /* 0x000fe40000000f00 */
[----:B------:R-:W-:Y:S01]  /*0110*/  MOV R8, RZ ;  /* 0x000000ff00087202 */ /* 0x000fe20000000f00 */
[----:B------:R-:W-:Y:S02]  /*0120*/  UISETP.NE.AND UP0, UPT, UR9, URZ, UPT ;  /* 0x000000ff0900728c */ /* 0x000fe4000bf05270 */
[----:B------:R-:W-:Y:S09]  /*0130*/  BRA.U !UP1, `(.L_x_45) ;  /* 0x0000000509187547 */ /* 0x000ff2000b800000 */
[----:B------:R-:W0:Y:S01]  /*0140*/  LDCU.64 UR4, c[0x0][0x380] ;  /* 0x00007000ff0477ac */ /* 0x000e220008000a00 */
[----:B------:R-:W-:Y:S02]  /*0150*/  MOV R15, RZ ;  /* 0x000000ff000f7202 */ /* 0x000fe40000000f00 */
[----:B------:R-:W-:Y:S01]  /*0160*/  MOV R6, R7 ;  /* 0x0000000700067202 */ /* 0x000fe20000000f00 */
[----:B------:R-:W1:Y:S01]  /*0170*/  LDCU.64 UR6, c[0x0][0x390] ;  /* 0x00007200ff0677ac */ /* 0x000e620008000a00 */
[----:B------:R-:W-:-:S04]  /*0180*/  ULOP3.LUT UR10, UR8, 0x7ffffff0, URZ, 0xc0, !UPT ;  /* 0x7ffffff0080a7892 */ /* 0x000fc8000f8ec0ff */
[----:B------:R-:W-:Y:S02]  /*0190*/  UIADD3 UR11, UPT, UPT, -UR10, URZ, URZ ;  /* 0x000000ff0a0b7290 */ /* 0x000fe4000fffe1ff */
[----:B------:R-:W-:Y:S01]  /*01a0*/  MOV R8, UR10 ;  /* 0x0000000a00087c02 */ /* 0x000fe20008000f00 */
[----:B0-----:R-:W-:-:S04]  /*01b0*/  UIADD3 UR4, UP2, UPT, UR4, 0x20, URZ ;  /* 0x0000002004047890 */ /* 0x001fc8000ff5e0ff */
[----:B------:R-:W-:Y:S02]  /*01c0*/  UIADD3.X UR5, UPT, UPT, URZ, UR5, URZ, UP2, !UPT ;  /* 0x00000005ff057290 */ /* 0x000fe400097fe4ff */
[----:B-1----:R-:W-:Y:S01]  /*01d0*/  UIADD3 UR6, UP1, UPT, UR6, 0x20, URZ ;  /* 0x0000002006067890 */ /* 0x002fe2000ff3e0ff */
[----:B------:R-:W-:-:S03]  /*01e0*/  MOV R2, UR4 ;  /* 0x0000000400027c02 */ /* 0x000fc60008000f00 */
[----:B------:R-:W-:Y:S01]  /*01f0*/  MOV R3, UR5 ;  /* 0x0000000500037c02 */ /* 0x000fe20008000f00 */
[----:B------:R-:W-:-:S12]  /*0200*/  UIADD3.X UR7, UPT, UPT, URZ, UR7, URZ, UP1, !UPT ;  /* 0x00000007ff077290 */ /* 0x000fd80008ffe4ff */
.L_x_46:
[----:B------:R-:W-:Y:S01]  /*0210*/  MOV R4, UR6 ;  /* 0x0000000600047c02 */ /* 0x000fe20008000f00 */
[----:B------:R-:W2:Y:S01]  /*0220*/  LDG.E.CONSTANT R17, desc[UR12][R2.64+-0x20] ;  /* 0xffffe00c02117981 */ /* 0x000ea2000c1e9900 */
[----:B------:R-:W-:-:S03]  /*0230*/  MOV R5, UR7 ;  /* 0x0000000700057c02 */ /* 0x000fc60008000f00 */
[----:B------:R-:W3:Y:S01]  /*0240*/  LDG.E.CONSTANT R25, desc[UR12][R2.64+-0x1c] ;  /* 0xffffe40c02197981 */ /* 0x000ee2000c1e9900 */
[----:B------:R-:W-:-:S03]  /*0250*/  IMAD.WIDE R4, R6, 0x4, R4 ;  /* 0x0000000406047825 */ /* 0x000fc600078e0204 */
[----:B------:R-:W4:Y:S04]  /*0260*/  LDG.E.CONSTANT R19, desc[UR12][R2.64+-0x18] ;  /* 0xffffe80c02137981 */ /* 0x000f28000c1e9900 */
[----:B------:R-:W2:Y:S04]  /*0270*/  LDG.E.CONSTANT R16, desc[UR12][R4.64+-0x20] ;  /* 0xffffe00c04107981 */ /* 0x000ea8000c1e9900 */
[----:B------:R-:W3:Y:S04]  /*0280*/  LDG.E.CONSTANT R18, desc[UR12][R4.64+-0x1c] ;  /* 0xffffe40c04127981 */ /* 0x000ee8000c1e9900 */
[----:B------:R-:W4:Y:S04]  /*0290*/  LDG.E.CONSTANT R20, desc[UR12][R4.64+-0x18] ;  /* 0xffffe80c04147981 */ /* 0x000f28000c1e9900 */
[----:B------:R-:W5:Y:S04]  /*02a0*/  LDG.E.CONSTANT R22, desc[UR12][R2.64+-0x14] ;  /* 0xffffec0c02167981 */ /* 0x000f68000c1e9900 */
        /* <DEDUP_REMOVED lines=8> */
[----:B------:R-:W5:Y:S01]  /*0330*/  LDG.E.CONSTANT R14, desc[UR12][R4.64+-0x4] ;  /* 0xfffffc0c040e7981 */ /* 0x000f62000c1e9900 */
[----:B--2---:R-:W-:-:S03]  /*0340*/  FFMA R17, R16, R17, R15 ;  /* 0x0000001110117223 */ /* 0x004fc6000000000f */
[----:B------:R-:W2:Y:S04]  /*0350*/  LDG.E.CONSTANT R15, desc[UR12][R2.64] ;  /* 0x0000000c020f7981 */ /* 0x000ea8000c1e9900 */
[----:B------:R-:W2:Y:S01]  /*0360*/  LDG.E.CONSTANT R16, desc[UR12][R4.64] ;  /* 0x0000000c04107981 */ /* 0x000ea2000c1e9900 */
[----:B---3--:R-:W-:-:S03]  /*0370*/  FFMA R25, R18, R25, R17 ;  /* 0x0000001912197223 */ /* 0x008fc60000000011 */
[----:B------:R-:W3:Y:S01]  /*0380*/  LDG.E.CONSTANT R17, desc[UR12][R2.64+0x4] ;  /* 0x0000040c02117981 */ /* 0x000ee2000c1e9900 */
[----:B----4-:R-:W-:-:S03]  /*0390*/  FFMA R26, R20, R19, R25 ;  /* 0x00000013141a7223 */ /* 0x010fc60000000019 */
[----:B------:R-:W3:Y:S04]  /*03a0*/  LDG.E.CONSTANT R18, desc[UR12][R4.64+0x4] ;  /* 0x0000040c04127981 */ /* 0x000ee8000c1e9900 */
[----:B------:R-:W4:Y:S01]  /*03b0*/  LDG.E.CONSTANT R20, desc[UR12][R2.64+0x8] ;  /* 0x0000080c02147981 */ /* 0x000f22000c1e9900 */
[----:B-----5:R-:W-:-:S03]  /*03c0*/  FFMA R25, R21, R22, R26 ;  /* 0x0000001615197223 */ /* 0x020fc6000000001a */
[----:B------:R-:W4:Y:S04]  /*03d0*/  LDG.E.CONSTANT R19, desc[UR12][R4.64+0x8] ;  /* 0x0000080c04137981 */ /* 0x000f28000c1e9900 */
[----:B------:R-:W5:Y:S01]  /*03e0*/  LDG.E.CONSTANT R22, desc[UR12][R2.64+0xc] ;  /* 0x00000c0c02167981 */ /* 0x000f62000c1e9900 */
[----:B------:R-:W-:-:S03]  /*03f0*/  FFMA R25, R24, R23, R25 ;  /* 0x0000001718197223 */ /* 0x000fc60000000019 */
[----:B------:R-:W5:Y:S04]  /*0400*/  LDG.E.CONSTANT R21, desc[UR12][R4.64+0xc] ;  /* 0x00000c0c04157981 */ /* 0x000f68000c1e9900 */
[----:B------:R-:W5:Y:S01]  /*0410*/  LDG.E.CONSTANT R24, desc[UR12][R2.64+0x10] ;  /* 0x0000100c02187981 */ /* 0x000f62000c1e9900 */
[----:B------:R-:W-:-:S03]  /*0420*/  FFMA R25, R10, R9, R25 ;  /* 0x000000090a197223 */ /* 0x000fc60000000019 */
[----:B------:R-:W5:Y:S04]  /*0430*/  LDG.E.CONSTANT R23, desc[UR12][R4.64+0x10] ;  /* 0x0000100c04177981 */ /* 0x000f68000c1e9900 */
[----:B------:R-:W5:Y:S01]  /*0440*/  LDG.E.CONSTANT R10, desc[UR12][R2.64+0x14] ;  /* 0x0000140c020a7981 */ /* 0x000f62000c1e9900 */
[----:B------:R-:W-:-:S03]  /*0450*/  FFMA R27, R12, R11, R25 ;  /* 0x0000000b0c1b7223 */ /* 0x000fc60000000019 */
[----:B------:R-:W5:Y:S04]  /*0460*/  LDG.E.CONSTANT R9, desc[UR12][R4.64+0x14] ;  /* 0x0000140c04097981 */ /* 0x000f68000c1e9900 */
[----:B------:R-:W5:Y:S04]  /*0470*/  LDG.E.CONSTANT R11, desc[UR12][R2.64+0x18] ;  /* 0x0000180c020b7981 */ /* 0x000f68000c1e9900 */
[----:B------:R-:W5:Y:S04]  /*0480*/  LDG.E.CONSTANT R12, desc[UR12][R4.64+0x18] ;  /* 0x0000180c040c7981 */ /* 0x000f68000c1e9900 */
[----:B------:R-:W5:Y:S04]  /*0490*/  LDG.E.CONSTANT R25, desc[UR12][R4.64+0x1c] ;  /* 0x00001c0c04197981 */ /* 0x000f68000c1e9900 */
[----:B------:R0:W5:Y:S01]  /*04a0*/  LDG.E.CONSTANT R26, desc[UR12][R2.64+0x1c] ;  /* 0x00001c0c021a7981 */ /* 0x000162000c1e9900 */
[----:B------:R-:W-:Y:S01]  /*04b0*/  FFMA R13, R14, R13, R27 ;  /* 0x0000000d0e0d7223 */ /* 0x000fe2000000001b */
[----:B------:R-:W-:-:S04]  /*04c0*/  UIADD3 UR11, UPT, UPT, UR11, 0x10, URZ ;  /* 0x000000100b0b7890 */ /* 0x000fc8000fffe0ff */
[----:B------:R-:W-:Y:S01]  /*04d0*/  UISETP.NE.AND UP1, UPT, UR11, URZ, UPT ;  /* 0x000000ff0b00728c */ /* 0x000fe2000bf25270 */
[----:B0-----:R-:W-:Y:S02]  /*04e0*/  IADD3 R2, P0, PT, R2, 0x40, RZ ;  /* 0x0000004002027810 */ /* 0x001fe40007f1e0ff */
[----:B------:R-:W-:Y:S02]  /*04f0*/  IADD3 R6, PT, PT, R6, 0x10, RZ ;  /* 0x0000001006067810 */ /* 0x000fe40007ffe0ff */
[----:B------:R-:W-:Y:S01]  /*0500*/  IADD3.X R3, PT, PT, RZ, R3, RZ, P0, !PT ;  /* 0x00000003ff037210 */ /* 0x000fe200007fe4ff */
[----:B--2---:R-:W-:-:S04]  /*0510*/  FFMA R13, R16, R15, R13 ;  /* 0x0000000f100d7223 */ /* 0x004fc8000000000d */
[----:B---3--:R-:W-:-:S04]  /*0520*/  FFMA R18, R18, R17, R13 ;  /* 0x0000001112127223 */ /* 0x008fc8000000000d */
[----:B----4-:R-:W-:-:S04]  /*0530*/  FFMA R18, R19, R20, R18 ;  /* 0x0000001413127223 */ /* 0x010fc80000000012 */
[----:B-----5:R-:W-:-:S04]  /*0540*/  FFMA R18, R21, R22, R18 ;  /* 0x0000001615127223 */ /* 0x020fc80000000012 */
[----:B------:R-:W-:-:S04]  /*0550*/  FFMA R18, R23, R24, R18 ;  /* 0x0000001817127223 */ /* 0x000fc80000000012 */
[----:B------:R-:W-:-:S04]  /*0560*/  FFMA R9, R9, R10, R18 ;  /* 0x0000000a09097223 */ /* 0x000fc80000000012 */
[----:B------:R-:W-:-:S04]  /*0570*/  FFMA R12, R12, R11, R9 ;  /* 0x0000000b0c0c7223 */ /* 0x000fc80000000009 */
[----:B------:R-:W-:Y:S01]  /*0580*/  FFMA R15, R25, R26, R12 ;  /* 0x0000001a190f7223 */ /* 0x000fe2000000000c */
[----:B------:R-:W-:Y:S06]  /*0590*/  BRA.U UP1, `(.L_x_46) ;  /* 0xfffffffd011c7547 */ /* 0x000fec000b83ffff */
.L_x_45:
[----:B------:R-:W-:Y:S05]  /*05a0*/  BRA.U !UP0, `(.L_x_44) ;  /* 0x0000000508307547 */ /* 0x000fea000b800000 */
[----:B------:R-:W-:Y:S02]  /*05b0*/  UISETP.GE.U32.AND UP0, UPT, UR9, 0x8, UPT ;  /* 0x000000080900788c */ /* 0x000fe4000bf06070 */
[----:B------:R-:W-:-:S04]  /*05c0*/  ULOP3.LUT UR5, UR8, 0x7, URZ, 0xc0, !UPT ;  /* 0x0000000708057892 */ /* 0x000fc8000f8ec0ff */
[----:B------:R-:W-:-:S03]  /*05d0*/  UISETP.NE.AND UP1, UPT, UR5, URZ, UPT ;  /* 0x000000ff0500728c */ /* 0x000fc6000bf25270 */
[----:B------:R-:W-:Y:S08]  /*05e0*/  BRA.U !UP0, `(.L_x_47) ;  /* 0x0000000108787547 */ /* 0x000ff0000b800000 */
[----:B------:R-:W0:Y:S01]  /*05f0*/  LDC.64 R2, c[0x0][0x390] ;  /* 0x0000e400ff027b82 */ /* 0x000e220000000a00 */
[----:B------:R-:W-:-:S07]  /*0600*/  IADD3 R9, PT, PT, R7, R8, RZ ;  /* 0x0000000807097210 */ /* 0x000fce0007ffe0ff */
[----:B------:R-:W1:Y:S01]  /*0610*/  LDC.64 R4, c[0x0][0x380] ;  /* 0x0000e000ff047b82 */ /* 0x000e620000000a00 */
[----:B0-----:R-:W-:-:S05]  /*0620*/  IMAD.WIDE R2, R9, 0x4, R2 ;  /* 0x0000000409027825 */ /* 0x001fca00078e0202 */
[----:B------:R-:W2:Y:S01]  /*0630*/  LDG.E.CONSTANT R10, desc[UR12][R2.64] ;  /* 0x0000000c020a7981 */ /* 0x000ea2000c1e9900 */
[----:B-1----:R-:W-:-:S03]  /*0640*/  IMAD.WIDE.U32 R4, R8, 0x4, R4 ;  /* 0x0000000408047825 */ /* 0x002fc600078e0004 */
[----:B------:R-:W3:Y:S04]  /*0650*/  LDG.E.CONSTANT R13, desc[UR12][R2.64+0x4] ;  /* 0x0000040c020d7981 */ /* 0x000ee8000c1e9900 */
[----:B------:R-:W2:Y:S04]  /*0660*/  LDG.E.CONSTANT R11, desc[UR12][R4.64] ;  /* 0x0000000c040b7981 */ /* 0x000ea8000c1e9900 */
[----:B------:R-:W3:Y:S04]  /*0670*/  LDG.E.CONSTANT R12, desc[UR12][R4.64+0x4] ;  /* 0x0000040c040c7981 */ /* 0x000ee8000c1e9900 */
[----:B------:R-:W4:Y:S04]  /*0680*/  LDG.E.CONSTANT R17, desc[UR12][R2.64+0x8] ;  /* 0x0000080c02117981 */ /* 0x000f28000c1e9900 */
        /* <DEDUP_REMOVED lines=11> */
[----:B------:R-:W-:Y:S01]  /*0740*/  IADD3 R8, PT, PT, R8, 0x8, RZ ;  /* 0x0000000808087810 */ /* 0x000fe20007ffe0ff */
[----:B--2---:R-:W-:-:S04]  /*0750*/  FFMA R10, R10, R11, R15 ;  /* 0x0000000b0a0a7223 */ /* 0x004fc8000000000f */
[----:B---3--:R-:W-:-:S04]  /*0760*/  FFMA R10, R13, R12, R10 ;  /* 0x0000000c0d0a7223 */ /* 0x008fc8000000000a */
[----:B----4-:R-:W-:-:S04]  /*0770*/  FFMA R10, R17, R14, R10 ;  /* 0x0000000e110a7223 */ /* 0x010fc8000000000a */
[----:B-----5:R-:W-:-:S04]  /*0780*/  FFMA R10, R19, R16, R10 ;  /* 0x00000010130a7223 */ /* 0x020fc8000000000a */
[----:B------:R-:W-:-:S04]  /*0790*/  FFMA R10, R21, R18, R10 ;  /* 0x00000012150a7223 */ /* 0x000fc8000000000a */
[----:B------:R-:W-:-:S04]  /*07a0*/  FFMA R23, R23, R20, R10 ;  /* 0x0000001417177223 */ /* 0x000fc8000000000a */
[----:B------:R-:W-:-:S04]  /*07b0*/  FFMA R6, R6, R9, R23 ;  /* 0x0000000906067223 */ /* 0x000fc80000000017 */
[----:B------:R-:W-:-:S07]  /*07c0*/  FFMA R15, R25, R22, R6 ;  /* 0x00000016190f7223 */ /* 0x000fce0000000006 */
.L_x_47:
        /* <DEDUP_REMOVED lines=17> */
[----:B------:R-:W5:Y:S01]  /*08e0*/  LDG.E.CONSTANT R14, desc[UR12][R4.64+0xc] ;  /* 0x00000c0c040e7981 */ /* 0x000f62000c1e9900 */
[----:B------:R-:W-:Y:S01]  /*08f0*/  IADD3 R8, PT, PT, R8, 0x4, RZ ;  /* 0x0000000408087810 */ /* 0x000fe20007ffe0ff */
[----:B--2---:R-:W-:-:S04]  /*0900*/  FFMA R6, R6, R9, R15 ;  /* 0x0000000906067223 */ /* 0x004fc8000000000f */
[----:B---3--:R-:W-:-:S04]  /*0910*/  FFMA R6, R11, R10, R6 ;  /* 0x0000000a0b067223 */ /* 0x008fc80000000006 */
[----:B----4-:R-:W-:-:S04]  /*0920*/  FFMA R6, R13, R12, R6 ;  /* 0x0000000c0d067223 */ /* 0x010fc80000000006 */
[----:B-----5:R-:W-:-:S07]  /*0930*/  FFMA R15, R17, R14, R6 ;  /* 0x0000000e110f7223 */ /* 0x020fce0000000006 */
.L_x_48:
[----:B------:R-:W-:Y:S05]  /*0940*/  BRA.U !UP1, `(.L_x_44) ;  /* 0x0000000109487547 */ /* 0x000fea000b800000 */
[----:B------:R-:W0:Y:S01]  /*0950*/  LDC.64 R2, c[0x0][0x380] ;  /* 0x0000e000ff027b82 */ /* 0x000e220000000a00 */
[----:B------:R-:W-:Y:S01]  /*0960*/  IADD3 R7, PT, PT, R7, R8, RZ ;  /* 0x0000000807077210 */ /* 0x000fe20007ffe0ff */
[----:B------:R-:W-:-:S06]  /*0970*/  UIADD3 UR4, UPT, UPT, -UR4, URZ, URZ ;  /* 0x000000ff04047290 */ /* 0x000fcc000fffe1ff */
[----:B------:R-:W1:Y:S01]  /*0980*/  LDC.64 R10, c[0x0][0x390] ;  /* 0x0000e400ff0a7b82 */ /* 0x000e620000000a00 */
[----:B0-----:R-:W-:-:S03]  /*0990*/  IMAD.WIDE.U32 R2, R8, 0x4, R2 ;  /* 0x0000000408027825 */ /* 0x001fc600078e0002 */
[----:B------:R-:W-:Y:S02]  /*09a0*/  MOV R6, R2 ;  /* 0x0000000200067202 */ /* 0x000fe40000000f00 */
[----:B------:R-:W-:-:S07]  /*09b0*/  MOV R5, R3 ;  /* 0x0000000300057202 */ /* 0x000fce0000000f00 */
.L_x_49:
[----:B-1----:R-:W-:Y:S01]  /*09c0*/  IMAD.WIDE R2, R7, 0x4, R10 ;  /* 0x0000000407027825 */ /* 0x002fe200078e020a */
[----:B------:R-:W-:-:S05]  /*09d0*/  MOV R4, R6 ;  /* 0x0000000600047202 */ /* 0x000fca0000000f00 */
[----:B------:R-:W2:Y:S04]  /*09e0*/  LDG.E.CONSTANT R2, desc[UR12][R2.64] ;  /* 0x0000000c02027981 */ /* 0x000ea8000c1e9900 */
[----:B------:R0:W2:Y:S01]  /*09f0*/  LDG.E.CONSTANT R4, desc[UR12][R4.64] ;  /* 0x0000000c04047981 */ /* 0x0000a2000c1e9900 */
[----:B------:R-:W-:Y:S01]  /*0a00*/  UIADD3 UR4, UPT, UPT, UR4, 0x1, URZ ;  /* 0x0000000104047890 */ /* 0x000fe2000fffe0ff */
[----:B------:R-:W-:Y:S02]  /*0a10*/  IADD3 R6, P0, PT, R6, 0x4, RZ ;  /* 0x0000000406067810 */ /* 0x000fe40007f1e0ff */
[----:B------:R-:W-:Y:S01]  /*0a20*/  IADD3 R7, PT, PT, R7, 0x1, RZ ;  /* 0x0000000107077810 */ /* 0x000fe20007ffe0ff */
[----:B------:R-:W-:Y:S01]  /*0a30*/  UISETP.NE.AND UP0, UPT, UR4, URZ, UPT ;  /* 0x000000ff0400728c */ /* 0x000fe2000bf05270 */
[----:B0-----:R-:W-:Y:S01]  /*0a40*/  IADD3.X R5, PT, PT, RZ, R5, RZ, P0, !PT ;  /* 0x00000005ff057210 */ /* 0x001fe200007fe4ff */
[----:B--2---:R-:W-:-:S07]  /*0a50*/  FFMA R15, R2, R4, R15 ;  /* 0x00000004020f7223 */ /* 0x004fce000000000f */
[----:B------:R-:W-:Y:S05]  /*0a60*/  BRA.U UP0, `(.L_x_49) ;  /* 0xfffffffd00d47547 */ /* 0x000fea000b83ffff */
.L_x_44:
[----:B------:R-:W0:Y:S08]  /*0a70*/  LDC.64 R2, c[0x0][0x398] ;  /* 0x0000e600ff027b82 */ /* 0x000e300000000a00 */
[----:B------:R-:W1:Y:S01]  /*0a80*/  LDC.64 R4, c[0x0][0x3a8] ;  /* 0x0000ea00ff047b82 */ /* 0x000e620000000a00 */
[----:B0-----:R-:W-:-:S06]  /*0a90*/  IMAD.WIDE R2, R0, 0x4, R2 ;  /* 0x0000000400027825 */ /* 0x001fcc00078e0202 */
[----:B------:R-:W2:Y:S01]  /*0aa0*/  LDG.E.CONSTANT R2, desc[UR12][R2.64] ;  /* 0x0000000c02027981 */ /* 0x000ea2000c1e9900 */
[----:B-1----:R-:W-:-:S04]  /*0ab0*/  IMAD.WIDE R4, R0, 0x4, R4 ;  /* 0x0000000400047825 */ /* 0x002fc800078e0204 */
[----:B--2---:R-:W-:-:S05]  /*0ac0*/  FADD R15, R2, R15 ;  /* 0x0000000f020f7221 */ /* 0x004fca0000000000 */
[----:B------:R-:W-:Y:S01]  /*0ad0*/  STG.E desc[UR12][R4.64], R15 ;  /* 0x0000000f04007986 */ /* 0x000fe2000c10190c */
[----:B------:R-:W-:Y:S05]  /*0ae0*/  EXIT ;  /* 0x000000000000794d */ /* 0x000fea0003800000 */
.L_x_50:
        /* <DEDUP_REMOVED lines=9> */
.L_x_72:


//--------------------- .text._Z18flatten_chw_kernelPKfiiiPf --------------------------
	.section	.text._Z18flatten_chw_kernelPKfiiiPf,"ax",@progbits
	.align	128
        .global         _Z18flatten_chw_kernelPKfiiiPf
        .type           _Z18flatten_chw_kernelPKfiiiPf,@function
        .size           _Z18flatten_chw_kernelPKfiiiPf,(.L_x_73 - _Z18flatten_chw_kernelPKfiiiPf)
        .other          _Z18flatten_chw_kernelPKfiiiPf,@"STO_CUDA_ENTRY STV_DEFAULT"
_Z18flatten_chw_kernelPKfiiiPf:
.text._Z18flatten_chw_kernelPKfiiiPf:
[----:B------:R-:W-:Y:S01]  /*0000*/  LDC R1, c[0x0][0x37c] ;  /* 0x0000df00ff017b82 */ /* 0x000fe20000000800 */
[----:B------:R-:W0:Y:S07]  /*0010*/  S2R R0, SR_TID.X ;  /* 0x0000000000007919 */ /* 0x000e2e0000002100 */
[----:B------:R-:W0:Y:S01]  /*0020*/  S2UR UR7, SR_CTAID.X ;  /* 0x00000000000779c3 */ /* 0x000e220000002500 */
[----:B------:R-:W1:Y:S01]  /*0030*/  LDCU.64 UR4, c[0x0][0x388] ;  /* 0x00007100ff0477ac */ /* 0x000e620008000a00 */
[----:B------:R-:W2:Y:S06]  /*0040*/  LDCU UR6, c[0x0][0x390] ;  /* 0x00007200ff0677ac */ /* 0x000eac0008000800 */
[----:B------:R-:W0:Y:S01]  /*0050*/  LDC R7, c[0x0][0x360] ;  /* 0x0000d800ff077b82 */ /* 0x000e220000000800 */
[----:B-1----:R-:W-:-:S04]  /*0060*/  UIMAD UR4, UR5, UR4, URZ ;  /* 0x00000004050472a4 */ /* 0x002fc8000f8e02ff */
[----:B--2---:R-:W-:Y:S01]  /*0070*/  UIMAD UR4, UR4, UR6, URZ ;  /* 0x00000006040472a4 */ /* 0x004fe2000f8e02ff */
[----:B0-----:R-:W-:-:S05]  /*0080*/  IMAD R7, R7, UR7, R0 ;  /* 0x0000000707077c24 */ /* 0x001fca000f8e0200 */
[----:B------:R-:W-:-:S13]  /*0090*/  ISETP.GE.AND P0, PT, R7, UR4, PT ;  /* 0x0000000407007c0c */ /* 0x000fda000bf06270 */
[----:B------:R-:W-:Y:S05]  /*00a0*/  @P0 EXIT ;  /* 0x000000000000094d */ /* 0x000fea0003800000 */
[----:B------:R-:W0:Y:S01]  /*00b0*/  LDC.64 R2, c[0x0][0x380] ;  /* 0x0000e000ff027b82 */ /* 0x000e220000000a00 */
[----:B------:R-:W1:Y:S07]  /*00c0*/  LDCU.64 UR4, c[0x0][0x358] ;  /* 0x00006b00ff0477ac */ /* 0x000e6e0008000a00 */
[----:B------:R-:W2:Y:S01]  /*00d0*/  LDC.64 R4, c[0x0][0x398] ;  /* 0x0000e600ff047b82 */ /* 0x000ea20000000a00 */
[----:B0-----:R-:W-:-:S06]  /*00e0*/  IMAD.WIDE R2, R7, 0x4, R2 ;  /* 0x0000000407027825 */ /* 0x001fcc00078e0202 */
[----:B-1----:R-:W3:Y:S01]  /*00f0*/  LDG.E.CONSTANT R3, desc[UR4][R2.64] ;  /* 0x0000000402037981 */ /* 0x002ee2000c1e9900 */
[----:B--2---:R-:W-:-:S05]  /*0100*/  IMAD.WIDE R4, R7, 0x4, R4 ;  /* 0x0000000407047825 */ /* 0x004fca00078e0204 */
[----:B---3--:R-:W-:Y:S01]  /*0110*/  STG.E desc[UR4][R4.64], R3 ;  /* 0x0000000304007986 */ /* 0x008fe2000c101904 */
[----:B------:R-:W-:Y:S05]  /*0120*/  EXIT ;  /* 0x000000000000794d */ /* 0x000fea0003800000 */
.L_x_51:
        /* <DEDUP_REMOVED lines=13> */
.L_x_73:


//--------------------- .text._Z28maxpool2d_2x2_stride2_kernelPKfiiiPf --------------------------
	.section	.text._Z28maxpool2d_2x2_stride2_kernelPKfiiiPf,"ax",@progbits
	.align	128
        .global         _Z28maxpool2d_2x2_stride2_kernelPKfiiiPf
        .type           _Z28maxpool2d_2x2_stride2_kernelPKfiiiPf,@function
        .size           _Z28maxpool2d_2x2_stride2_kernelPKfiiiPf,(.L_x_74 - _Z28maxpool2d_2x2_stride2_kernelPKfiiiPf)
        .other          _Z28maxpool2d_2x2_stride2_kernelPKfiiiPf,@"STO_CUDA_ENTRY STV_DEFAULT"
_Z28maxpool2d_2x2_stride2_kernelPKfiiiPf:
.text._Z28maxpool2d_2x2_stride2_kernelPKfiiiPf:
[----:B------:R-:W-:Y:S01]  /*0000*/  LDC R1, c[0x0][0x37c] ;  /* 0x0000df00ff017b82 */ /* 0x000fe20000000800 */
[----:B------:R-:W0:Y:S07]  /*0010*/  S2R R3, SR_TID.X ;  /* 0x0000000000037919 */ /* 0x000e2e0000002100 */
[----:B------:R-:W1:Y:S01]  /*0020*/  LDC R2, c[0x0][0x390] ;  /* 0x0000e400ff027b82 */ /* 0x000e620000000800 */
[----:B------:R-:W2:Y:S07]  /*0030*/  LDCU.64 UR6, c[0x0][0x388] ;  /* 0x00007100ff0677ac */ /* 0x000eae0008000a00 */
[----:B------:R-:W0:Y:S08]  /*0040*/  S2UR UR8, SR_CTAID.X ;  /* 0x00000000000879c3 */ /* 0x000e300000002500 */
[----:B------:R-:W0:Y:S01]  /*0050*/  LDC R4, c[0x0][0x360] ;  /* 0x0000d800ff047b82 */ /* 0x000e220000000800 */
[----:B--2---:R-:W-:-:S04]  /*0060*/  ULEA.HI UR4, UR7, UR7, URZ, 0x1 ;  /* 0x0000000707047291 */ /* 0x004fc8000f8f08ff */
[----:B------:R-:W-:Y:S01]  /*0070*/  USHF.R.S32.HI UR4, URZ, 0x1, UR4 ;  /* 0x00000001ff047899 */ /* 0x000fe20008011404 */
[----:B-1----:R-:W-:-:S03]  /*0080*/  LEA.HI R0, R2, R2, RZ, 0x1 ;  /* 0x0000000202007211 */ /* 0x002fc600078f08ff */
[----:B------:R-:W-:Y:S01]  /*0090*/  UIMAD UR5, UR4, UR6, URZ ;  /* 0x00000006040572a4 */ /* 0x000fe2000f8e02ff */
[----:B------:R-:W-:Y:S01]  /*00a0*/  SHF.R.S32.HI R0, RZ, 0x1, R0 ;  /* 0x00000001ff007819 */ /* 0x000fe20000011400 */
[----:B0-----:R-:W-:-:S04]  /*00b0*/  IMAD R4, R4, UR8, R3 ;  /* 0x0000000804047c24 */ /* 0x001fc8000f8e0203 */
[----:B------:R-:W-:-:S05]  /*00c0*/  IMAD R3, R0, UR5, RZ ;  /* 0x0000000500037c24 */ /* 0x000fca000f8e02ff */
[----:B------:R-:W-:-:S13]  /*00d0*/  ISETP.GE.AND P0, PT, R4, R3, PT ;  /* 0x000000030400720c */ /* 0x000fda0003f06270 */
[----:B------:R-:W-:Y:S05]  /*00e0*/  @P0 EXIT ;  /* 0x000000000000094d */ /* 0x000fea0003800000 */
[----:B------:R-:W-:Y:S01]  /*00f0*/  IMAD R5, R0, UR4, RZ ;  /* 0x0000000400057c24 */ /* 0x000fe2000f8e02ff */
[----:B------:R-:W-:Y:S01]  /*0100*/  IABS R12, R4 ;  /* 0x00000004000c7213 */ /* 0x000fe20000000000 */
[----:B------:R-:W0:Y:S03]  /*0110*/  LDCU.64 UR8, c[0x0][0x358] ;  /* 0x00006b00ff0877ac */ /* 0x000e260008000a00 */
[-C--:B------:R-:W-:Y:S02]  /*0120*/  IABS R8, R5.reuse ;  /* 0x0000000500087213 */ /* 0x080fe40000000000 */
[----:B------:R-:W-:Y:S02]  /*0130*/  IABS R10, R5 ;  /* 0x00000005000a7213 */ /* 0x000fe40000000000 */
[----:B------:R-:W1:Y:S08]  /*0140*/  I2F.RP R3, R8 ;  /* 0x0000000800037306 */ /* 0x000e700000209400 */
[----:B-1----:R-:W1:Y:S02]  /*0150*/  MUFU.RCP R3, R3 ;  /* 0x0000000300037308 */ /* 0x002e640000001000 */
[----:B-1----:R-:W-:-:S06]  /*0160*/  VIADD R6, R3, 0xffffffe ;  /* 0x0ffffffe03067836 */ /* 0x002fcc0000000000 */
[----:B------:R1:W2:Y:S02]  /*0170*/  F2I.FTZ.U32.TRUNC.NTZ R7, R6 ;  /* 0x0000000600077305 */ /* 0x0002a4000021f000 */
[----:B-1----:R-:W-:Y:S02]  /*0180*/  HFMA2 R6, -RZ, RZ, 0, 0 ;  /* 0x00000000ff067431 */ /* 0x002fe400000001ff */
[----:B--2---:R-:W-:-:S04]  /*0190*/  IMAD.MOV R9, RZ, RZ, -R7 ;  /* 0x000000ffff097224 */ /* 0x004fc800078e0a07 */
[----:B------:R-:W-:-:S04]  /*01a0*/  IMAD R9, R9, R8, RZ ;  /* 0x0000000809097224 */ /* 0x000fc800078e02ff */
[----:B------:R-:W-:Y:S01]  /*01b0*/  IMAD.HI.U32 R7, R7, R9, R6 ;  /* 0x0000000907077227 */ /* 0x000fe200078e0006 */
[----:B------:R-:W-:-:S03]  /*01c0*/  IABS R6, R0 ;  /* 0x0000000000067213 */ /* 0x000fc60000000000 */
[----:B------:R-:W-:Y:S02]  /*01d0*/  IMAD.MOV R9, RZ, RZ, -R10 ;  /* 0x000000ffff097224 */ /* 0x000fe400078e0a0a */
[----:B------:R-:W-:Y:S01]  /*01e0*/  IMAD.HI.U32 R3, R7, R12, RZ ;  /* 0x0000000c07037227 */ /* 0x000fe200078e00ff */
[----:B------:R-:W1:Y:S03]  /*01f0*/  I2F.RP R10, R6 ;  /* 0x00000006000a7306 */ /* 0x000e660000209400 */
[----:B------:R-:W-:-:S05]  /*0200*/  IMAD R7, R3, R9, R12 ;  /* 0x0000000903077224 */ /* 0x000fca00078e020c */
[----:B------:R-:W-:Y:S01]  /*0210*/  ISETP.GT.U32.AND P2, PT, R8, R7, PT ;  /* 0x000000070800720c */ /* 0x000fe20003f44070 */
[----:B-1----:R-:W1:-:S12]  /*0220*/  MUFU.RCP R10, R10 ;  /* 0x0000000a000a7308 */ /* 0x002e580000001000 */
[----:B------:R-:W-:Y:S02]  /*0230*/  @!P2 IMAD.IADD R7, R7, 0x1, -R8 ;  /* 0x000000010707a824 */ /* 0x000fe400078e0a08 */
[----:B------:R-:W-:Y:S01]  /*0240*/  @!P2 VIADD R3, R3, 0x1 ;  /* 0x000000010303a836 */ /* 0x000fe20000000000 */
[----:B------:R-:W-:Y:S02]  /*0250*/  ISETP.NE.AND P2, PT, R5, RZ, PT ;  /* 0x000000ff0500720c */ /* 0x000fe40003f45270 */
[----:B------:R-:W-:Y:S02]  /*0260*/  ISETP.GE.U32.AND P0, PT, R7, R8, PT ;  /* 0x000000080700720c */ /* 0x000fe40003f06070 */
[----:B------:R-:W-:-:S04]  /*0270*/  LOP3.LUT R7, R4, R5, RZ, 0x3c, !PT ;  /* 0x0000000504077212 */ /* 0x000fc800078e3cff */
[----:B------:R-:W-:Y:S02]  /*0280*/  ISETP.GE.AND P1, PT, R7, RZ, PT ;  /* 0x000000ff0700720c */ /* 0x000fe40003f26270 */
[----:B-1----:R-:W-:Y:S02]  /*0290*/  IADD3 R8, PT, PT, R10, 0xffffffe, RZ ;  /* 0x0ffffffe0a087810 */ /* 0x002fe40007ffe0ff */
[----:B------:R-:W-:Y:S02]  /*02a0*/  IABS R10, R0 ;  /* 0x00000000000a7213 */ /* 0x000fe40000000000 */
[----:B------:R1:W2:Y:S01]  /*02b0*/  F2I.FTZ.U32.TRUNC.NTZ R9, R8 ;  /* 0x0000000800097305 */ /* 0x0002a2000021f000 */
[----:B------:R-:W-:Y:S01]  /*02c0*/  @P0 VIADD R3, R3, 0x1 ;  /* 0x0000000103030836 */ /* 0x000fe20000000000 */
[----:B------:R-:W-:-:S05]  /*02d0*/  IADD3 R10, PT, PT, RZ, -R10, RZ ;  /* 0x8000000aff0a7210 */ /* 0x000fca0007ffe0ff */
[----:B------:R-:W-:Y:S02]  /*02e0*/  @!P1 IADD3 R3, PT, PT, -R3, RZ, RZ ;  /* 0x000000ff03039210 */ /* 0x000fe40007ffe1ff */
[----:B------:R-:W-:Y:S01]  /*02f0*/  @!P2 LOP3.LUT R3, RZ, R5, RZ, 0x33, !PT ;  /* 0x00000005ff03a212 */ /* 0x000fe200078e33ff */
[----:B-1----:R-:W-:-:S04]  /*0300*/  IMAD.MOV.U32 R8, RZ, RZ, RZ ;  /* 0x000000ffff087224 */ /* 0x002fc800078e00ff */
[----:B------:R-:W-:Y:S02]  /*0310*/  IMAD.MOV R7, RZ, RZ, -R3 ;  /* 0x000000ffff077224 */ /* 0x000fe400078e0a03 */
[----:B--2---:R-:W-:Y:S02]  /*0320*/  IMAD.MOV R11, RZ, RZ, -R9 ;  /* 0x000000ffff0b7224 */ /* 0x004fe400078e0a09 */
[----:B------:R-:W-:Y:S02]  /*0330*/  IMAD R7, R5, R7, R4 ;  /* 0x0000000705077224 */ /* 0x000fe400078e0204 */
[----:B------:R-:W-:-:S03]  /*0340*/  IMAD R5, R11, R6, RZ ;  /* 0x000000060b057224 */ /* 0x000fc600078e02ff */
[----:B------:R-:W-:Y:S01]  /*0350*/  IABS R4, R7 ;  /* 0x0000000700047213 */ /* 0x000fe20000000000 */
[----:B------:R-:W-:-:S04]  /*0360*/  IMAD.HI.U32 R8, R9, R5, R8 ;  /* 0x0000000509087227 */ /* 0x000fc800078e0008 */
[----:B------:R-:W-:Y:S01]  /*0370*/  IMAD.MOV.U32 R5, RZ, RZ, R4 ;  /* 0x000000ffff057224 */ /* 0x000fe200078e0004 */
[----:B------:R-:W-:-:S03]  /*0380*/  MOV R4, R10 ;  /* 0x0000000a00047202 */ /* 0x000fc60000000f00 */
[----:B------:R-:W-:-:S04]  /*0390*/  IMAD.HI.U32 R8, R8, R5, RZ ;  /* 0x0000000508087227 */ /* 0x000fc800078e00ff */
[----:B------:R-:W-:Y:S01]  /*03a0*/  IMAD R5, R8, R4, R5 ;  /* 0x0000000408057224 */ /* 0x000fe200078e0205 */
[----:B------:R-:W-:-:S04]  /*03b0*/  LOP3.LUT R4, R7, R0, RZ, 0x3c, !PT ;  /* 0x0000000007047212 */ /* 0x000fc800078e3cff */
[----:B------:R-:W-:Y:S02]  /*03c0*/  ISETP.GT.U32.AND P2, PT, R6, R5, PT ;  /* 0x000000050600720c */ /* 0x000fe40003f44070 */
[----:B------:R-:W-:-:S11]  /*03d0*/  ISETP.GE.AND P1, PT, R4, RZ, PT ;  /* 0x000000ff0400720c */ /* 0x000fd60003f26270 */
[----:B------:R-:W-:Y:S01]  /*03e0*/  @!P2 IMAD.IADD R5, R5, 0x1, -R6 ;  /* 0x000000010505a824 */ /* 0x000fe200078e0a06 */
[----:B------:R-:W-:Y:S02]  /*03f0*/  @!P2 IADD3 R8, PT, PT, R8, 0x1, RZ ;  /* 0x000000010808a810 */ /* 0x000fe40007ffe0ff */
[----:B------:R-:W-:Y:S02]  /*0400*/  ISETP.NE.AND P2, PT, R0, RZ, PT ;  /* 0x000000ff0000720c */ /* 0x000fe40003f45270 */
[----:B------:R-:W-:Y:S02]  /*0410*/  ISETP.GE.U32.AND P0, PT, R5, R6, PT ;  /* 0x000000060500720c */ /* 0x000fe40003f06070 */
[----:B------:R-:W1:Y:S11]  /*0420*/  LDC.64 R4, c[0x0][0x380] ;  /* 0x0000e000ff047b82 */ /* 0x000e760000000a00 */
[----:B------:R-:W-:-:S05]  /*0430*/  @P0 VIADD R8, R8, 0x1 ;  /* 0x0000000108080836 */ /* 0x000fca0000000000 */
[----:B------:R-:W-:Y:S02]  /*0440*/  MOV R10, R8 ;  /* 0x00000008000a7202 */ /* 0x000fe40000000f00 */
[----:B------:R-:W2:Y:S03]  /*0450*/  LDC.64 R8, c[0x0][0x398] ;  /* 0x0000e600ff087b82 */ /* 0x000ea60000000a00 */
[----:B------:R-:W-:Y:S01]  /*0460*/  @!P1 IMAD.MOV R10, RZ, RZ, -R10 ;  /* 0x000000ffff0a9224 */ /* 0x000fe200078e0a0a */
[----:B------:R-:W-:-:S04]  /*0470*/  @!P2 LOP3.LUT R10, RZ, R0, RZ, 0x33, !PT ;  /* 0x00000000ff0aa212 */ /* 0x000fc800078e33ff */
[C---:B------:R-:W-:Y:S01]  /*0480*/  IADD3 R11, PT, PT, -R10.reuse, RZ, RZ ;  /* 0x000000ff0a0b7210 */ /* 0x040fe20007ffe1ff */
[----:B------:R-:W-:-:S04]  /*0490*/  IMAD.SHL.U32 R6, R10, 0x2, RZ ;  /* 0x000000020a067824 */ /* 0x000fc800078e00ff */
[----:B------:R-:W-:Y:S02]  /*04a0*/  IMAD R11, R0, R11, R7 ;  /* 0x0000000b000b7224 */ /* 0x000fe400078e0207 */
[----:B------:R-:W-:-:S03]  /*04b0*/  IMAD R6, R3, UR7, R6 ;  /* 0x0000000703067c24 */ /* 0x000fc6000f8e0206 */
[----:B------:R-:W-:-:S05]  /*04c0*/  SHF.L.U32 R7, R11, 0x1, RZ ;  /* 0x000000010b077819 */ /* 0x000fca00000006ff */
[----:B------:R-:W-:-:S04]  /*04d0*/  IMAD R7, R6, R2, R7 ;  /* 0x0000000206077224 */ /* 0x000fc800078e0207 */
[----:B-1----:R-:W-:-:S05]  /*04e0*/  IMAD.WIDE R4, R7, 0x4, R4 ;  /* 0x0000000407047825 */ /* 0x002fca00078e0204 */
[----:B0-----:R-:W3:Y:S01]  /*04f0*/  LDG.E.CONSTANT R13, desc[UR8][R4.64+0x4] ;  /* 0x00000408040d7981 */ /* 0x001ee2000c1e9900 */
[----:B------:R-:W-:-:S03]  /*0500*/  IMAD.WIDE R6, R2, 0x4, R4 ;  /* 0x0000000402067825 */ /* 0x000fc600078e0204 */
[----:B------:R-:W3:Y:S04]  /*0510*/  LDG.E.CONSTANT R2, desc[UR8][R4.64] ;  /* 0x0000000804027981 */ /* 0x000ee8000c1e9900 */
[----:B------:R-:W4:Y:S04]  /*0520*/  LDG.E.CONSTANT R12, desc[UR8][R6.64] ;  /* 0x00000008060c7981 */ /* 0x000f28000c1e9900 */
[----:B------:R-:W4:Y:S01]  /*0530*/  LDG.E.CONSTANT R15, desc[UR8][R6.64+0x4] ;  /* 0x00000408060f7981 */ /* 0x000f22000c1e9900 */
[----:B------:R-:W-:-:S04]  /*0540*/  IMAD R3, R3, UR4, R10 ;  /* 0x0000000403037c24 */ /* 0x000fc8000f8e020a */
[----:B------:R-:W-:Y:S01]  /*0550*/  IMAD R3, R0, R3, R11 ;  /* 0x0000000300037224 */ /* 0x000fe200078e020b */
[----:B---3--:R-:W-:-:S04]  /*0560*/  FSETP.GT.AND P0, PT, R2, R13, PT ;  /* 0x0000000d0200720b */ /* 0x008fc80003f04000 */
[----:B------:R-:W-:Y:S02]  /*0570*/  FSEL R13, R2, R13, P0 ;  /* 0x0000000d020d7208 */ /* 0x000fe40000000000 */
[----:B----4-:R-:W-:-:S04]  /*0580*/  FSETP.GT.AND P1, PT, R12, R15, PT ;  /* 0x0000000f0c00720b */ /* 0x010fc80003f24000 */
[----:B------:R-:W-:-:S04]  /*0590*/  FSEL R12, R12, R15, P1 ;  /* 0x0000000f0c0c7208 */ /* 0x000fc80000800000 */
[----:B------:R-:W-:Y:S01]  /*05a0*/  FSETP.GT.AND P0, PT, R13, R12, PT ;  /* 0x0000000c0d00720b */ /* 0x000fe20003f04000 */
[----:B--2---:R-:W-:-:S03]  /*05b0*/  IMAD.WIDE R2, R3, 0x4, R8 ;  /* 0x0000000403027825 */ /* 0x004fc600078e0208 */
[----:B------:R-:W-:-:S05]  /*05c0*/  FSEL R13, R13, R12, P0 ;  /* 0x0000000c0d0d7208 */ /* 0x000fca0000000000 */
[----:B------:R-:W-:Y:S01]  /*05d0*/  STG.E desc[UR8][R2.64], R13 ;  /* 0x0000000d02007986 */ /* 0x000fe2000c101908 */
[----:B------:R-:W-:Y:S05]  /*05e0*/  EXIT ;  /* 0x000000000000794d */ /* 0x000fea0003800000 */
.L_x_52:
        /* <DEDUP_REMOVED lines=9> */
.L_x_74:


//--------------------- .text._Z19conv2d_valid_kernelPKfiiiS0_S0_iiiPf --------------------------
	.section	.text._Z19conv2d_valid_kernelPKfiiiS0_S0_iiiPf,"ax",@progbits
	.align	128
        .global         _Z19conv2d_valid_kernelPKfiiiS0_S0_iiiPf
        .type           _Z19conv2d_valid_kernelPKfiiiS0_S0_iiiPf,@function
        .size           _Z19conv2d_valid_kernelPKfiiiS0_S0_iiiPf,(.L_x_75 - _Z19conv2d_valid_kernelPKfiiiS0_S0_iiiPf)
        .other          _Z19conv2d_valid_kernelPKfiiiS0_S0_iiiPf,@"STO_CUDA_ENTRY STV_DEFAULT"
_Z19conv2d_valid_kernelPKfiiiS0_S0_iiiPf:
.text._Z19conv2d_valid_kernelPKfiiiS0_S0_iiiPf:
[----:B------:R-:W-:Y:S08]  /*0000*/  LDC R1, c[0x0][0x37c] ;  /* 0x0000df00ff017b82 */ /* 0x000ff00000000800 */
[----:B------:R-:W0:Y:S01]  /*0010*/  LDC.64 R6, c[0x0][0x3a8] ;  /* 0x0000ea00ff067b82 */ /* 0x000e220000000a00 */
[----:B------:R-:W1:Y:S01]  /*0020*/  S2R R9, SR_TID.X ;  /* 0x0000000000097919 */ /* 0x000e620000002100 */
[----:B------:R-:W0:Y:S06]  /*0030*/  LDCU UR5, c[0x0][0x38c] ;  /* 0x00007180ff0577ac */ /* 0x000e2c0008000800 */
[----:B------:R-:W2:Y:S08]  /*0040*/  LDC R5, c[0x0][0x390] ;  /* 0x0000e400ff057b82 */ /* 0x000eb00000000800 */
[----:B------:R-:W2:Y:S08]  /*0050*/  LDC R10, c[0x0][0x3b0] ;  /* 0x0000ec00ff0a7b82 */ /* 0x000eb00000000800 */
[----:B------:R-:W1:Y:S01]  /*0060*/  S2UR UR4, SR_CTAID.X ;  /* 0x00000000000479c3 */ /* 0x000e620000002500 */
[----:B0-----:R-:W-:-:S07]  /*0070*/  IADD3 R3, PT, PT, -R7, UR5, RZ ;  /* 0x0000000507037c10 */ /* 0x001fce000fffe1ff */
[----:B------:R-:W1:Y:S01]  /*0080*/  LDC R2, c[0x0][0x360] ;  /* 0x0000d800ff027b82 */ /* 0x000e620000000800 */
[----:B--2---:R-:W-:Y:S01]  /*0090*/  IADD3 R4, PT, PT, R5, -R10, RZ ;  /* 0x8000000a05047210 */ /* 0x004fe20007ffe0ff */
[----:B------:R-:W-:-:S04]  /*00a0*/  IMAD R5, R3, R6, R6 ;  /* 0x0000000603057224 */ /* 0x000fc800078e0206 */
[----:B------:R-:W-:Y:S02]  /*00b0*/  IMAD R5, R4, R5, R5 ;  /* 0x0000000504057224 */ /* 0x000fe400078e0205 */
[----:B-1----:R-:W-:-:S05]  /*00c0*/  IMAD R2, R2, UR4, R9 ;  /* 0x0000000402027c24 */ /* 0x002fca000f8e0209 */
[----:B------:R-:W-:-:S13]  /*00d0*/  ISETP.GE.AND P0, PT, R2, R5, PT ;  /* 0x000000050200720c */ /* 0x000fda0003f06270 */
[----:B------:R-:W-:Y:S05]  /*00e0*/  @P0 EXIT ;  /* 0x000000000000094d */ /* 0x000fea0003800000 */
[----:B------:R-:W-:Y:S01]  /*00f0*/  IADD3 R0, PT, PT, R3, 0x1, RZ ;  /* 0x0000000103007810 */ /* 0x000fe20007ffe0ff */
[----:B------:R-:W0:Y:S01]  /*0100*/  LDCU.64 UR10, c[0x0][0x358] ;  /* 0x00006b00ff0a77ac */ /* 0x000e220008000a00 */
[----:B------:R-:W-:Y:S01]  /*0110*/  IADD3 R3, PT, PT, R4, 0x1, RZ ;  /* 0x0000000104037810 */ /* 0x000fe20007ffe0ff */
[----:B------:R-:W-:Y:S01]  /*0120*/  HFMA2 R19, -RZ, RZ, 0, 0 ;  /* 0x00000000ff137431 */ /* 0x000fe200000001ff */
[----:B------:R-:W-:Y:S02]  /*0130*/  IABS R12, R2 ;  /* 0x00000002000c7213 */ /* 0x000fe40000000000 */
[----:B------:R-:W-:Y:S01]  /*0140*/  VIMNMX R7, PT, PT, R7, R10, PT ;  /* 0x0000000a07077248 */ /* 0x000fe20003fe0100 */
[----:B------:R-:W-:-:S05]  /*0150*/  IMAD R9, R0, R3, RZ ;  /* 0x0000000300097224 */ /* 0x000fca00078e02ff */
[----:B------:R-:W-:-:S04]  /*0160*/  IABS R11, R9 ;  /* 0x00000009000b7213 */ /* 0x000fc80000000000 */
[----:B------:R-:W1:Y:S08]  /*0170*/  I2F.RP R6, R11 ;  /* 0x0000000b00067306 */ /* 0x000e700000209400 */
[----:B-1----:R-:W1:Y:S02]  /*0180*/  MUFU.RCP R6, R6 ;  /* 0x0000000600067308 */ /* 0x002e640000001000 */
[----:B-1----:R-:W-:-:S06]  /*0190*/  VIADD R4, R6, 0xffffffe ;  /* 0x0ffffffe06047836 */ /* 0x002fcc0000000000 */
[----:B------:R1:W2:Y:S02]  /*01a0*/  F2I.FTZ.U32.TRUNC.NTZ R5, R4 ;  /* 0x0000000400057305 */ /* 0x0002a4000021f000 */
[----:B-1----:R-:W-:Y:S01]  /*01b0*/  HFMA2 R4, -RZ, RZ, 0, 0 ;  /* 0x00000000ff047431 */ /* 0x002fe200000001ff */
[----:B--2---:R-:W-:-:S05]  /*01c0*/  IADD3 R8, PT, PT, RZ, -R5, RZ ;  /* 0x80000005ff087210 */ /* 0x004fca0007ffe0ff */
[----:B------:R-:W-:Y:S01]  /*01d0*/  IMAD R13, R8, R11, RZ ;  /* 0x0000000b080d7224 */ /* 0x000fe200078e02ff */
[----:B------:R-:W-:-:S03]  /*01e0*/  IABS R8, R9 ;  /* 0x0000000900087213 */ /* 0x000fc60000000000 */
[----:B------:R-:W-:Y:S01]  /*01f0*/  IMAD.HI.U32 R5, R5, R13, R4 ;  /* 0x0000000d05057227 */ /* 0x000fe200078e0004 */
[----:B------:R-:W-:Y:S02]  /*0200*/  IABS R4, R3 ;  /* 0x0000000300047213 */ /* 0x000fe40000000000 */
[----:B------:R-:W-:Y:S02]  /*0210*/  IADD3 R6, PT, PT, RZ, -R8, RZ ;  /* 0x80000008ff067210 */ /* 0x000fe40007ffe0ff */
[----:B------:R-:W1:Y:S01]  /*0220*/  I2F.RP R8, R4 ;  /* 0x0000000400087306 */ /* 0x000e620000209400 */
[----:B------:R-:W-:-:S04]  /*0230*/  IMAD.HI.U32 R5, R5, R12, RZ ;  /* 0x0000000c05057227 */ /* 0x000fc800078e00ff */
[----:B------:R-:W-:-:S05]  /*0240*/  IMAD R6, R5, R6, R12 ;  /* 0x0000000605067224 */ /* 0x000fca00078e020c */
[----:B------:R-:W-:Y:S01]  /*0250*/  ISETP.GT.U32.AND P2, PT, R11, R6, PT ;  /* 0x000000060b00720c */ /* 0x000fe20003f44070 */
[----:B-1----:R-:W1:-:S12]  /*0260*/  MUFU.RCP R8, R8 ;  /* 0x0000000800087308 */ /* 0x002e580000001000 */
[----:B------:R-:W-:Y:S01]  /*0270*/  @!P2 IMAD.IADD R6, R6, 0x1, -R11 ;  /* 0x000000010606a824 */ /* 0x000fe200078e0a0b */
[----:B------:R-:W-:Y:S02]  /*0280*/  @!P2 IADD3 R5, PT, PT, R5, 0x1, RZ ;  /* 0x000000010505a810 */ /* 0x000fe40007ffe0ff */
[----:B------:R-:W-:Y:S02]  /*0290*/  ISETP.NE.AND P2, PT, R9, RZ, PT ;  /* 0x000000ff0900720c */ /* 0x000fe40003f45270 */
[----:B------:R-:W-:Y:S02]  /*02a0*/  ISETP.GE.U32.AND P0, PT, R6, R11, PT ;  /* 0x0000000b0600720c */ /* 0x000fe40003f06070 */
[----:B------:R-:W-:Y:S02]  /*02b0*/  LOP3.LUT R6, R2, R9, RZ, 0x3c, !PT ;  /* 0x0000000902067212 */ /* 0x000fe400078e3cff */
[----:B-1----:R-:W-:Y:S02]  /*02c0*/  IADD3 R12, PT, PT, R8, 0xffffffe, RZ ;  /* 0x0ffffffe080c7810 */ /* 0x002fe40007ffe0ff */
[----:B------:R-:W-:-:S02]  /*02d0*/  ISETP.GE.AND P1, PT, R6, RZ, PT ;  /* 0x000000ff0600720c */ /* 0x000fc40003f26270 */
[----:B------:R1:W2:Y:S05]  /*02e0*/  F2I.FTZ.U32.TRUNC.NTZ R13, R12 ;  /* 0x0000000c000d7305 */ /* 0x0002aa000021f000 */
[----:B------:R-:W-:Y:S01]  /*02f0*/  @P0 IADD3 R5, PT, PT, R5, 0x1, RZ ;  /* 0x0000000105050810 */ /* 0x000fe20007ffe0ff */
[----:B-1----:R-:W-:-:S05]  /*0300*/  IMAD.MOV.U32 R12, RZ, RZ, RZ ;  /* 0x000000ffff0c7224 */ /* 0x002fca00078e00ff */
[----:B------:R-:W-:Y:S01]  /*0310*/  @!P1 IMAD.MOV R5, RZ, RZ, -R5 ;  /* 0x000000ffff059224 */ /* 0x000fe200078e0a05 */
[----:B------:R-:W-:Y:S02]  /*0320*/  @!P2 LOP3.LUT R5, RZ, R9, RZ, 0x33, !PT ;  /* 0x00000009ff05a212 */ /* 0x000fe400078e33ff */
[----:B--2---:R-:W-:Y:S02]  /*0330*/  IADD3 R11, PT, PT, RZ, -R13, RZ ;  /* 0x8000000dff0b7210 */ /* 0x004fe40007ffe0ff */
[----:B------:R-:W-:-:S05]  /*0340*/  IADD3 R6, PT, PT, -R5, RZ, RZ ;  /* 0x000000ff05067210 */ /* 0x000fca0007ffe1ff */
[----:B------:R-:W-:Y:S01]  /*0350*/  IMAD R8, R9, R6, R2 ;  /* 0x0000000609087224 */ /* 0x000fe200078e0202 */
[----:B------:R-:W-:Y:S01]  /*0360*/  IABS R6, R3 ;  /* 0x0000000300067213 */ /* 0x000fe20000000000 */
[----:B------:R-:W-:-:S03]  /*0370*/  IMAD R9, R11, R4, RZ ;  /* 0x000000040b097224 */ /* 0x000fc600078e02ff */
[----:B------:R-:W-:Y:S01]  /*0380*/  IABS R2, R8 ;  /* 0x0000000800027213 */ /* 0x000fe20000000000 */
[----:B------:R-:W-:Y:S01]  /*0390*/  IMAD.HI.U32 R12, R13, R9, R12 ;  /* 0x000000090d0c7227 */ /* 0x000fe200078e000c */
[----:B------:R-:W-:Y:S02]  /*03a0*/  IADD3 R6, PT, PT, RZ, -R6, RZ ;  /* 0x80000006ff067210 */ /* 0x000fe40007ffe0ff */
[----:B------:R-:W-:-:S05]  /*03b0*/  MOV R9, R2 ;  /* 0x0000000200097202 */ /* 0x000fca0000000f00 */
[----:B------:R-:W-:-:S04]  /*03c0*/  IMAD.HI.U32 R2, R12, R9, RZ ;  /* 0x000000090c027227 */ /* 0x000fc800078e00ff */
[----:B------:R-:W-:Y:S02]  /*03d0*/  IMAD R9, R2, R6, R9 ;  /* 0x0000000602097224 */ /* 0x000fe400078e0209 */
[----:B------:R-:W1:Y:S03]  /*03e0*/  LDC R6, c[0x0][0x388] ;  /* 0x0000e200ff067b82 */ /* 0x000e660000000800 */
[----:B------:R-:W-:-:S13]  /*03f0*/  ISETP.GT.U32.AND P1, PT, R4, R9, PT ;  /* 0x000000090400720c */ /* 0x000fda0003f24070 */
[-C--:B------:R-:W-:Y:S02]  /*0400*/  @!P1 IADD3 R9, PT, PT, R9, -R4.reuse, RZ ;  /* 0x8000000409099210 */ /* 0x080fe40007ffe0ff */
[----:B------:R-:W-:Y:S02]  /*0410*/  @!P1 IADD3 R2, PT, PT, R2, 0x1, RZ ;  /* 0x0000000102029810 */ /* 0x000fe40007ffe0ff */
[----:B------:R-:W-:Y:S02]  /*0420*/  ISETP.GE.U32.AND P0, PT, R9, R4, PT ;  /* 0x000000040900720c */ /* 0x000fe40003f06070 */
[----:B------:R-:W-:Y:S02]  /*0430*/  LOP3.LUT R4, R8, R3, RZ, 0x3c, !PT ;  /* 0x0000000308047212 */ /* 0x000fe400078e3cff */
[----:B------:R-:W-:Y:S02]  /*0440*/  ISETP.NE.AND P1, PT, R3, RZ, PT ;  /* 0x000000ff0300720c */ /* 0x000fe40003f25270 */
[----:B------:R-:W-:-:S07]  /*0450*/  ISETP.GE.AND P2, PT, R4, RZ, PT ;  /* 0x000000ff0400720c */ /* 0x000fce0003f46270 */
[----:B------:R-:W-:Y:S01]  /*0460*/  @P0 VIADD R2, R2, 0x1 ;  /* 0x0000000102020836 */ /* 0x000fe20000000000 */
[----:B------:R-:W-:-:S04]  /*0470*/  ISETP.GE.AND P0, PT, R7, 0x1, PT ;  /* 0x000000010700780c */ /* 0x000fc80003f06270 */
[----:B-1----:R-:W-:Y:S02]  /*0480*/  ISETP.LT.OR P0, PT, R6, 0x1, !P0 ;  /* 0x000000010600780c */ /* 0x002fe40004701670 */
[----:B------:R-:W-:Y:S02]  /*0490*/  @!P2 IADD3 R2, PT, PT, -R2, RZ, RZ ;  /* 0x000000ff0202a210 */ /* 0x000fe40007ffe1ff */
[----:B------:R-:W-:-:S04]  /*04a0*/  @!P1 LOP3.LUT R2, RZ, R3, RZ, 0x33, !PT ;  /* 0x00000003ff029212 */ /* 0x000fc800078e33ff */
[----:B------:R-:W-:-:S05]  /*04b0*/  IADD3 R4, PT, PT, -R2, RZ, RZ ;  /* 0x000000ff02047210 */ /* 0x000fca0007ffe1ff */
[----:B------:R-:W-:Y:S01]  /*04c0*/  IMAD R4, R3, R4, R8 ;  /* 0x0000000403047224 */ /* 0x000fe200078e0208 */
[----:B0-----:R-:W-:Y:S06]  /*04d0*/  @P0 BRA `(.L_x_53) ;  /* 0x0000000800c40947 */ /* 0x001fec0003800000 */
[----:B------:R-:W0:Y:S01]  /*04e0*/  LDCU.64 UR8, c[0x0][0x380] ;  /* 0x00007000ff0877ac */ /* 0x000e220008000a00 */
[C---:B------:R-:W-:Y:S01]  /*04f0*/  LOP3.LUT R8, R10.reuse, 0x7ffffff0, RZ, 0xc0, !PT ;  /* 0x7ffffff00a087812 */ /* 0x040fe200078ec0ff */
[----:B------:R-:W-:Y:S01]  /*0500*/  IMAD.MOV.U32 R19, RZ, RZ, RZ ;  /* 0x000000ffff137224 */ /* 0x000fe200078e00ff */
[C---:B------:R-:W-:Y:S01]  /*0510*/  LOP3.LUT R7, R10.reuse, 0xf, RZ, 0xc0, !PT ;  /* 0x0000000f0a077812 */ /* 0x040fe200078ec0ff */
[----:B------:R-:W1:Y:S01]  /*0520*/  LDCU.64 UR6, c[0x0][0x398] ;  /* 0x00007300ff0677ac */ /* 0x000e620008000a00 */
[C---:B------:R-:W-:Y:S02]  /*0530*/  LOP3.LUT R9, R10.reuse, 0x7, RZ, 0xc0, !PT ;  /* 0x000000070a097812 */ /* 0x040fe400078ec0ff */
[----:B------:R-:W-:Y:S01]  /*0540*/  LOP3.LUT R10, R10, 0x3, RZ, 0xc0, !PT ;  /* 0x000000030a0a7812 */ /* 0x000fe200078ec0ff */
[----:B------:R-:W-:Y:S01]  /*0550*/  UMOV UR4, URZ ;  /* 0x000000ff00047c82 */ /* 0x000fe20008000000 */
[----:B------:R-:W-:Y:S01]  /*0560*/  IADD3 R11, PT, PT, -R8, RZ, RZ ;  /* 0x000000ff080b7210 */ /* 0x000fe20007ffe1ff */
[----:B0-----:R-:W-:-:S02]  /*0570*/  UIADD3 UR8, UP0, UPT, UR8, 0x20, URZ ;  /* 0x0000002008087890 */ /* 0x001fc4000ff1e0ff */
[----:B-1----:R-:W-:Y:S02]  /*0580*/  UIADD3 UR6, UP1, UPT, UR6, 0x20, URZ ;  /* 0x0000002006067890 */ /* 0x002fe4000ff3e0ff */
[----:B------:R-:W-:Y:S02]  /*0590*/  UIADD3.X UR9, UPT, UPT, URZ, UR9, URZ, UP0, !UPT ;  /* 0x00000009ff097290 */ /* 0x000fe400087fe4ff */
[----:B------:R-:W-:-:S12]  /*05a0*/  UIADD3.X UR7, UPT, UPT, URZ, UR7, URZ, UP1, !UPT ;  /* 0x00000007ff077290 */ /* 0x000fd80008ffe4ff */
.L_x_60:
[----:B------:R-:W0:Y:S01]  /*05b0*/  LDC R13, c[0x0][0x38c] ;  /* 0x0000e300ff0d7b82 */ /* 0x000e220000000800 */
[----:B------:R-:W-:Y:S01]  /*05c0*/  UMOV UR5, URZ ;  /* 0x000000ff00057c82 */ /* 0x000fe20008000000 */
[----:B0-----:R-:W-:-:S07]  /*05d0*/  IMAD R12, R13, UR4, R2 ;  /* 0x000000040d0c7c24 */ /* 0x001fce000f8e0202 */
.L_x_59:
[----:B------:R-:W0:Y:S01]  /*05e0*/  LDC R18, c[0x0][0x388] ;  /* 0x0000e200ff127b82 */ /* 0x000e220000000800 */
[----:B------:R-:W1:Y:S01]  /*05f0*/  LDCU UR12, c[0x0][0x3b0] ;  /* 0x00007600ff0c77ac */ /* 0x000e620008000800 */
[----:B------:R-:W-:Y:S01]  /*0600*/  IADD3 R15, PT, PT, R12, UR5, RZ ;  /* 0x000000050c0f7c10 */ /* 0x000fe2000fffe0ff */
[----:B------:R-:W2:Y:S05]  /*0610*/  LDCU UR13, c[0x0][0x390] ;  /* 0x00007200ff0d77ac */ /* 0x000eaa0008000800 */
[----:B------:R-:W3:Y:S01]  /*0620*/  LDC R13, c[0x0][0x3ac] ;  /* 0x0000eb00ff0d7b82 */ /* 0x000ee20000000800 */
[----:B-1----:R-:W-:Y:S01]  /*0630*/  UISETP.GE.U32.AND UP0, UPT, UR12, 0x10, UPT ;  /* 0x000000100c00788c */ /* 0x002fe2000bf06070 */
[----:B--2---:R-:W-:-:S02]  /*0640*/  IMAD R20, R15, UR13, R4 ;  /* 0x0000000d0f147c24 */ /* 0x004fc4000f8e0204 */
[----:B0-----:R-:W-:-:S04]  /*0650*/  IMAD R6, R5, R18, UR4 ;  /* 0x0000000405067e24 */ /* 0x001fc8000f8e0212 */
[----:B---3--:R-:W-:Y:S01]  /*0660*/  IMAD R6, R6, R13, UR5 ;  /* 0x0000000506067e24 */ /* 0x008fe2000f8e020d */
[----:B------:R-:W-:-:S03]  /*0670*/  UIADD3 UR5, UPT, UPT, UR5, 0x1, URZ ;  /* 0x0000000105057890 */ /* 0x000fc6000fffe0ff */
[----:B------:R-:W-:-:S03]  /*0680*/  IMAD R6, R6, UR12, RZ ;  /* 0x0000000c06067c24 */ /* 0x000fc6000f8e02ff */
[----:B------:R-:W-:Y:S01]  /*0690*/  ISETP.NE.AND P0, PT, R13, UR5, PT ;  /* 0x000000050d007c0c */ /* 0x000fe2000bf05270 */
[----:B------:R-:W-:Y:S01]  /*06a0*/  HFMA2 R13, -RZ, RZ, 0, 0 ;  /* 0x00000000ff0d7431 */ /* 0x000fe200000001ff */
[----:B------:R-:W-:Y:S11]  /*06b0*/  BRA.U !UP0, `(.L_x_54) ;  /* 0x0000000108fc7547 */ /* 0x000ff6000b800000 */
[----:B------:R-:W-:Y:S01]  /*06c0*/  IMAD.MOV.U32 R13, RZ, RZ, R6 ;  /* 0x000000ffff0d7224 */ /* 0x000fe200078e0006 */
[----:B------:R-:W-:Y:S02]  /*06d0*/  MOV R21, R20 ;  /* 0x0000001400157202 */ /* 0x000fe40000000f00 */
[----:B------:R-:W-:-:S07]  /*06e0*/  MOV R22, R11 ;  /* 0x0000000b00167202 */ /* 0x000fce0000000f00 */
.L_x_55:
[----:B------:R-:W-:Y:S01]  /*06f0*/  MOV R16, UR8 ;  /* 0x0000000800107c02 */ /* 0x000fe20008000f00 */
[----:B------:R-:W-:Y:S01]  /*0700*/  IMAD.U32 R17, RZ, RZ, UR9 ;  /* 0x00000009ff117e24 */ /* 0x000fe2000f8e00ff */
[----:B------:R-:W-:Y:S02]  /*0710*/  MOV R14, UR6 ;  /* 0x00000006000e7c02 */ /* 0x000fe40008000f00 */
[----:B------:R-:W-:Y:S01]  /*0720*/  MOV R15, UR7 ;  /* 0x00000007000f7c02 */ /* 0x000fe20008000f00 */
[----:B------:R-:W-:-:S04]  /*0730*/  IMAD.WIDE R16, R21, 0x4, R16 ;  /* 0x0000000415107825 */ /* 0x000fc800078e0210 */
[----:B------:R-:W-:Y:S01]  /*0740*/  IMAD.WIDE R14, R13, 0x4, R14 ;  /* 0x000000040d0e7825 */ /* 0x000fe200078e020e */
[----:B------:R-:W2:Y:S04]  /*0750*/  LDG.E.CONSTANT R24, desc[UR10][R16.64+-0x20] ;  /* 0xffffe00a10187981 */ /* 0x000ea8000c1e9900 */
[----:B------:R-:W2:Y:S04]  /*0760*/  LDG.E.CONSTANT R23, desc[UR10][R14.64+-0x20] ;  /* 0xffffe00a0e177981 */ /* 0x000ea8000c1e9900 */
[----:B------:R-:W3:Y:S04]  /*0770*/  LDG.E.CONSTANT R26, desc[UR10][R16.64+-0x18] ;  /* 0xffffe80a101a7981 */ /* 0x000ee8000c1e9900 */
[----:B------:R-:W3:Y:S04]  /*0780*/  LDG.E.CONSTANT R25, desc[UR10][R14.64+-0x18] ;  /* 0xffffe80a0e197981 */ /* 0x000ee8000c1e9900 */
[----:B------:R-:W4:Y:S04]  /*0790*/  LDG.E.CONSTANT R28, desc[UR10][R16.64+0x1c] ;  /* 0x00001c0a101c7981 */ /* 0x000f28000c1e9900 */
[----:B------:R-:W4:Y:S01]  /*07a0*/  LDG.E.CONSTANT R27, desc[UR10][R14.64+0x1c] ;  /* 0x00001c0a0e1b7981 */ /* 0x000f22000c1e9900 */
[----:B--2---:R-:W-:-:S03]  /*07b0*/  FFMA R23, R24, R23, R19 ;  /* 0x0000001718177223 */ /* 0x004fc60000000013 */
[----:B------:R-:W2:Y:S04]  /*07c0*/  LDG.E.CONSTANT R24, desc[UR10][R16.64+-0x1c] ;  /* 0xffffe40a10187981 */ /* 0x000ea8000c1e9900 */
[----:B------:R-:W2:Y:S02]  /*07d0*/  LDG.E.CONSTANT R19, desc[UR10][R14.64+-0x1c] ;  /* 0xffffe40a0e137981 */ /* 0x000ea4000c1e9900 */
[----:B--2---:R-:W-:Y:S02]  /*07e0*/  FFMA R19, R24, R19, R23 ;  /* 0x0000001318137223 */ /* 0x004fe40000000017 */
[----:B------:R-:W2:Y:S04]  /*07f0*/  LDG.E.CONSTANT R24, desc[UR10][R16.64+-0x14] ;  /* 0xffffec0a10187981 */ /* 0x000ea8000c1e9900 */
[----:B------:R-:W2:Y:S01]  /*0800*/  LDG.E.CONSTANT R23, desc[UR10][R14.64+-0x14] ;  /* 0xffffec0a0e177981 */ /* 0x000ea2000c1e9900 */
[----:B---3--:R-:W-:-:S03]  /*0810*/  FFMA R19, R26, R25, R19 ;  /* 0x000000191a137223 */ /* 0x008fc60000000013 */
[----:B------:R-:W3:Y:S04]  /*0820*/  LDG.E.CONSTANT R26, desc[UR10][R16.64+-0x10] ;  /* 0xfffff00a101a7981 */ /* 0x000ee8000c1e9900 */
[----:B------:R-:W3:Y:S01]  /*0830*/  LDG.E.CONSTANT R25, desc[UR10][R14.64+-0x10] ;  /* 0xfffff00a0e197981 */ /* 0x000ee2000c1e9900 */
[----:B--2---:R-:W-:-:S03]  /*0840*/  FFMA R19, R24, R23, R19 ;  /* 0x0000001718137223 */ /* 0x004fc60000000013 */
        /* <DEDUP_REMOVED lines=23> */
[----:B------:R-:W-:Y:S01]  /*09c0*/  IADD3 R22, PT, PT, R22, 0x10, RZ ;  /* 0x0000001016167810 */ /* 0x000fe20007ffe0ff */
[----:B--2---:R-:W-:Y:S02]  /*09d0*/  FFMA R19, R24, R23, R19 ;  /* 0x0000001718137223 */ /* 0x004fe40000000013 */
[----:B------:R-:W2:Y:S04]  /*09e0*/  LDG.E.CONSTANT R24, desc[UR10][R16.64+0x14] ;  /* 0x0000140a10187981 */ /* 0x000ea8000c1e9900 */
[----:B------:R-:W2:Y:S01]  /*09f0*/  LDG.E.CONSTANT R23, desc[UR10][R14.64+0x14] ;  /* 0x0000140a0e177981 */ /* 0x000ea2000c1e9900 */
[----:B---3--:R-:W-:-:S03]  /*0a00*/  FFMA R19, R26, R25, R19 ;  /* 0x000000191a137223 */ /* 0x008fc60000000013 */
[----:B------:R-:W3:Y:S04]  /*0a10*/  LDG.E.CONSTANT R26, desc[UR10][R16.64+0x18] ;  /* 0x0000180a101a7981 */ /* 0x000ee8000c1e9900 */
[----:B------:R-:W3:Y:S01]  /*0a20*/  LDG.E.CONSTANT R25, desc[UR10][R14.64+0x18] ;  /* 0x0000180a0e197981 */ /* 0x000ee2000c1e9900 */
[----:B------:R-:W-:Y:S01]  /*0a30*/  ISETP.NE.AND P1, PT, R22, RZ, PT ;  /* 0x000000ff1600720c */ /* 0x000fe20003f25270 */
[----:B------:R-:W-:Y:S01]  /*0a40*/  VIADD R21, R21, 0x10 ;  /* 0x0000001015157836 */ /* 0x000fe20000000000 */
[----:B------:R-:W-:Y:S01]  /*0a50*/  IADD3 R13, PT, PT, R13, 0x10, RZ ;  /* 0x000000100d0d7810 */ /* 0x000fe20007ffe0ff */
[----:B--2---:R-:W-:-:S04]  /*0a60*/  FFMA R19, R24, R23, R19 ;  /* 0x0000001718137223 */ /* 0x004fc80000000013 */
[----:B---3--:R-:W-:-:S04]  /*0a70*/  FFMA R19, R26, R25, R19 ;  /* 0x000000191a137223 */ /* 0x008fc80000000013 */
[----:B----4-:R-:W-:Y:S02]  /*0a80*/  FFMA R19, R28, R27, R19 ;  /* 0x0000001b1c137223 */ /* 0x010fe40000000013 */
[----:B------:R-:W-:Y:S05]  /*0a90*/  @P1 BRA `(.L_x_55) ;  /* 0xfffffffc00141947 */ /* 0x000fea000383ffff */
[----:B------:R-:W-:-:S07]  /*0aa0*/  MOV R13, R8 ;  /* 0x00000008000d7202 */ /* 0x000fce0000000f00 */
.L_x_54:
[----:B------:R-:W-:-:S13]  /*0ab0*/  ISETP.NE.AND P1, PT, R7, RZ, PT ;  /* 0x000000ff0700720c */ /* 0x000fda0003f25270 */
[----:B------:R-:W-:Y:S05]  /*0ac0*/  @!P1 BRA `(.L_x_56) ;  /* 0x0000000400389947 */ /* 0x000fea0003800000 */
[----:B------:R-:W-:Y:S02]  /*0ad0*/  IADD3 R14, PT, PT, R7, -0x1, RZ ;  /* 0xffffffff070e7810 */ /* 0x000fe40007ffe0ff */
[----:B------:R-:W-:Y:S02]  /*0ae0*/  ISETP.NE.AND P2, PT, R9, RZ, PT ;  /* 0x000000ff0900720c */ /* 0x000fe40003f45270 */
[----:B------:R-:W-:-:S13]  /*0af0*/  ISETP.GE.U32.AND P1, PT, R14, 0x7, PT ;  /* 0x000000070e00780c */ /* 0x000fda0003f26070 */
[----:B------:R-:W-:Y:S05]  /*0b00*/  @!P1 BRA `(.L_x_57) ;  /* 0x00000000007c9947 */ /* 0x000fea0003800000 */
[----:B------:R-:W0:Y:S01]  /*0b10*/  LDC.64 R16, c[0x0][0x380] ;  /* 0x0000e000ff107b82 */ /* 0x000e220000000a00 */
[----:B------:R-:W-:Y:S01]  /*0b20*/  IADD3 R23, PT, PT, R6, R13, RZ ;  /* 0x0000000d06177210 */ /* 0x000fe20007ffe0ff */
[----:B------:R-:W-:-:S06]  /*0b30*/  IMAD.IADD R21, R20, 0x1, R13 ;  /* 0x0000000114157824 */ /* 0x000fcc00078e020d */
[----:B------:R-:W1:Y:S01]  /*0b40*/  LDC.64 R14, c[0x0][0x398] ;  /* 0x0000e600ff0e7b82 */ /* 0x000e620000000a00 */
[----:B0-----:R-:W-:-:S05]  /*0b50*/  IMAD.WIDE R16, R21, 0x4, R16 ;  /* 0x0000000415107825 */ /* 0x001fca00078e0210 */
[----:B------:R-:W2:Y:S01]  /*0b60*/  LDG.E.CONSTANT R22, desc[UR10][R16.64] ;  /* 0x0000000a10167981 */ /* 0x000ea2000c1e9900 */
[----:B-1----:R-:W-:-:S03]  /*0b70*/  IMAD.WIDE R14, R23, 0x4, R14 ;  /* 0x00000004170e7825 */ /* 0x002fc600078e020e */
[----:B------:R-:W3:Y:S04]  /*0b80*/  LDG.E.CONSTANT R24, desc[UR10][R16.64+0x4] ;  /* 0x0000040a10187981 */ /* 0x000ee8000c1e9900 */
[----:B------:R-:W2:Y:S04]  /*0b90*/  LDG.E.CONSTANT R21, desc[UR10][R14.64] ;  /* 0x0000000a0e157981 */ /* 0x000ea8000c1e9900 */
[----:B------:R-:W3:Y:S04]  /*0ba0*/  LDG.E.CONSTANT R23, desc[UR10][R14.64+0x4] ;  /* 0x0000040a0e177981 */ /* 0x000ee8000c1e9900 */
[----:B------:R-:W4:Y:S04]  /*0bb0*/  LDG.E.CONSTANT R26, desc[UR10][R16.64+0x8] ;  /* 0x0000080a101a7981 */ /* 0x000f28000c1e9900 */
[----:B------:R-:W4:Y:S04]  /*0bc0*/  LDG.E.CONSTANT R25, desc[UR10][R14.64+0x8] ;  /* 0x0000080a0e197981 */ /* 0x000f28000c1e9900 */
        /* <DEDUP_REMOVED lines=9> */
[----:B------:R-:W4:Y:S04]  /*0c60*/  LDG.E.CONSTANT R26, desc[UR10][R16.64+0x14] ;  /* 0x0000140a101a7981 */ /* 0x000f28000c1e9900 */
[----:B------:R-:W4:Y:S01]  /*0c70*/  LDG.E.CONSTANT R23, desc[UR10][R14.64+0x14] ;  /* 0x0000140a0e177981 */ /* 0x000f22000c1e9900 */
[----:B--2---:R-:W-:-:S03]  /*0c80*/  FFMA R22, R22, R19, R25 ;  /* 0x0000001316167223 */ /* 0x004fc60000000019 */
[----:B------:R-:W2:Y:S04]  /*0c90*/  LDG.E.CONSTANT R19, desc[UR10][R16.64+0x18] ;  /* 0x0000180a10137981 */ /* 0x000ea8000c1e9900 */
[----:B------:R-:W2:Y:S01]  /*0ca0*/  LDG.E.CONSTANT R25, desc[UR10][R14.64+0x18] ;  /* 0x0000180a0e197981 */ /* 0x000ea2000c1e9900 */
[----:B---3--:R-:W-:-:S04]  /*0cb0*/  FFMA R21, R21, R24, R22 ;  /* 0x0000001815157223 */ /* 0x008fc80000000016 */
[----:B----4-:R-:W-:Y:S01]  /*0cc0*/  FFMA R26, R26, R23, R21 ;  /* 0x000000171a1a7223 */ /* 0x010fe20000000015 */
[----:B------:R-:W-:-:S03]  /*0cd0*/  IADD3 R13, PT, PT, R13, 0x8, RZ ;  /* 0x000000080d0d7810 */ /* 0x000fc60007ffe0ff */
[----:B--2---:R-:W-:-:S04]  /*0ce0*/  FFMA R19, R19, R25, R26 ;  /* 0x0000001913137223 */ /* 0x004fc8000000001a */
[----:B-----5:R-:W-:-:S07]  /*0cf0*/  FFMA R19, R28, R27, R19 ;  /* 0x0000001b1c137223 */ /* 0x020fce0000000013 */
.L_x_57:
        /* <DEDUP_REMOVED lines=24> */
.L_x_58:
[----:B------:R-:W-:Y:S05]  /*0e80*/  @!P2 BRA `(.L_x_56) ;  /* 0x000000000048a947 */ /* 0x000fea0003800000 */
[----:B------:R-:W0:Y:S01]  /*0e90*/  LDC.64 R14, c[0x0][0x380] ;  /* 0x0000e000ff0e7b82 */ /* 0x000e220000000a00 */
[-C--:B------:R-:W-:Y:S02]  /*0ea0*/  IADD3 R21, PT, PT, R20, R13.reuse, RZ ;  /* 0x0000000d14157210 */ /* 0x080fe40007ffe0ff */
[----:B------:R-:W-:-:S05]  /*0eb0*/  IADD3 R13, PT, PT, R6, R13, RZ ;  /* 0x0000000d060d7210 */ /* 0x000fca0007ffe0ff */
[----:B------:R-:W1:Y:S01]  /*0ec0*/  LDC.64 R16, c[0x0][0x398] ;  /* 0x0000e600ff107b82 */ /* 0x000e620000000a00 */
[----:B0-----:R-:W-:-:S05]  /*0ed0*/  IMAD.WIDE R14, R21, 0x4, R14 ;  /* 0x00000004150e7825 */ /* 0x001fca00078e020e */
[----:B------:R-:W2:Y:S01]  /*0ee0*/  LDG.E.CONSTANT R6, desc[UR10][R14.64] ;  /* 0x0000000a0e067981 */ /* 0x000ea2000c1e9900 */
[----:B-1----:R-:W-:-:S05]  /*0ef0*/  IMAD.WIDE R16, R13, 0x4, R16 ;  /* 0x000000040d107825 */ /* 0x002fca00078e0210 */
[----:B------:R-:W2:Y:S01]  /*0f00*/  LDG.E.CONSTANT R13, desc[UR10][R16.64] ;  /* 0x0000000a100d7981 */ /* 0x000ea2000c1e9900 */
[----:B------:R-:W-:Y:S01]  /*0f10*/  ISETP.NE.AND P1, PT, R10, 0x1, PT ;  /* 0x000000010a00780c */ /* 0x000fe20003f25270 */
[----:B--2---:R-:W-:-:S12]  /*0f20*/  FFMA R19, R6, R13, R19 ;  /* 0x0000000d06137223 */ /* 0x004fd80000000013 */
[----:B------:R-:W-:Y:S05]  /*0f30*/  @!P1 BRA `(.L_x_56) ;  /* 0x00000000001c9947 */ /* 0x000fea0003800000 */
[----:B------:R-:W-:Y:S01]  /*0f40*/  ISETP.NE.AND P1, PT, R10, 0x2, PT ;  /* 0x000000020a00780c */ /* 0x000fe20003f25270 */
[----:B------:R-:W2:Y:S04]  /*0f50*/  LDG.E.CONSTANT R6, desc[UR10][R14.64+0x4] ;  /* 0x0000040a0e067981 */ /* 0x000ea8000c1e9900 */
[----:B------:R-:W2:Y:S08]  /*0f60*/  LDG.E.CONSTANT R13, desc[UR10][R16.64+0x4] ;  /* 0x0000040a100d7981 */ /* 0x000eb0000c1e9900 */
[----:B------:R-:W3:Y:S04]  /*0f70*/  @P1 LDG.E.CONSTANT R20, desc[UR10][R14.64+0x8] ;  /* 0x0000080a0e141981 */ /* 0x000ee8000c1e9900 */
[----:B------:R-:W3:Y:S01]  /*0f80*/  @P1 LDG.E.CONSTANT R21, desc[UR10][R16.64+0x8] ;  /* 0x0000080a10151981 */ /* 0x000ee2000c1e9900 */
[----:B--2---:R-:W-:-:S04]  /*0f90*/  FFMA R19, R6, R13, R19 ;  /* 0x0000000d06137223 */ /* 0x004fc80000000013 */
[----:B---3--:R-:W-:-:S07]  /*0fa0*/  @P1 FFMA R19, R20, R21, R19 ;  /* 0x0000001514131223 */ /* 0x008fce0000000013 */
.L_x_56:
[----:B------:R-:W-:Y:S05]  /*0fb0*/  @P0 BRA `(.L_x_59) ;  /* 0xfffffff400880947 */ /* 0x000fea000383ffff */
[----:B------:R-:W-:-:S06]  /*0fc0*/  UIADD3 UR4, UPT, UPT, UR4, 0x1, URZ ;  /* 0x0000000104047890 */ /* 0x000fcc000fffe0ff */
[----:B------:R-:W-:-:S13]  /*0fd0*/  ISETP.NE.AND P0, PT, R18, UR4, PT ;  /* 0x0000000412007c0c */ /* 0x000fda000bf05270 */
[----:B------:R-:W-:Y:S05]  /*0fe0*/  @P0 BRA `(.L_x_60) ;  /* 0xfffffff400700947 */ /* 0x000fea000383ffff */
.L_x_53:
[----:B------:R-:W0:Y:S08]  /*0ff0*/  LDC.64 R6, c[0x0][0x3a0] ;  /* 0x0000e800ff067b82 */ /* 0x000e300000000a00 */
[----:B------:R-:W1:Y:S01]  /*1000*/  LDC.64 R8, c[0x0][0x3b8] ;  /* 0x0000ee00ff087b82 */ /* 0x000e620000000a00 */
[----:B0-----:R-:W-:-:S06]  /*1010*/  IMAD.WIDE R6, R5, 0x4, R6 ;  /* 0x0000000405067825 */ /* 0x001fcc00078e0206 */
[----:B------:R-:W2:Y:S01]  /*1020*/  LDG.E.CONSTANT R6, desc[UR10][R6.64] ;  /* 0x0000000a06067981 */ /* 0x000ea2000c1e9900 */
[----:B------:R-:W-:-:S04]  /*1030*/  IMAD R0, R0, R5, R2 ;  /* 0x0000000500007224 */ /* 0x000fc800078e0202 */
[----:B------:R-:W-:-:S04]  /*1040*/  IMAD R3, R3, R0, R4 ;  /* 0x0000000003037224 */ /* 0x000fc800078e0204 */
[----:B-1----:R-:W-:-:S04]  /*1050*/  IMAD.WIDE R2, R3, 0x4, R8 ;  /* 0x0000000403027825 */ /* 0x002fc800078e0208 */
[----:B--2---:R-:W-:-:S05]  /*1060*/  FADD R19, R6, R19 ;  /* 0x0000001306137221 */ /* 0x004fca0000000000 */
[----:B------:R-:W-:Y:S01]  /*1070*/  STG.E desc[UR10][R2.64], R19 ;  /* 0x0000001302007986 */ /* 0x000fe2000c10190a */
[----:B------:R-:W-:Y:S05]  /*1080*/  EXIT ;  /* 0x000000000000794d */ /* 0x000fea0003800000 */
.L_x_61:
        /* <DEDUP_REMOVED lines=15> */
.L_x_75:


//--------------------- .text._Z16if_update_kernelPKfPfS1_if --------------------------
	.section	.text._Z16if_update_kernelPKfPfS1_if,"ax",@progbits
	.align	128
        .global         _Z16if_update_kernelPKfPfS1_if
        .type           _Z16if_update_kernelPKfPfS1_if,@function
        .size           _Z16if_update_kernelPKfPfS1_if,(.L_x_76 - _Z16if_update_kernelPKfPfS1_if)
        .other          _Z16if_update_kernelPKfPfS1_if,@"STO_CUDA_ENTRY STV_DEFAULT"
_Z16if_update_kernelPKfPfS1_if:
.text._Z16if_update_kernelPKfPfS1_if:
        /* <DEDUP_REMOVED lines=9> */
[----:B------:R-:W1:Y:S01]  /*0090*/  LDCU.64 UR4, c[0x0][0x358] ;  /* 0x00006b00ff0477ac */ /* 0x000e620008000a00 */
[----:B------:R-:W2:Y:S06]  /*00a0*/  LDCU UR6, c[0x0][0x39c] ;  /* 0x00007380ff0677ac */ /* 0x000eac0008000800 */
[----:B------:R-:W3:Y:S08]  /*00b0*/  LDC.64 R2, c[0x0][0x388] ;  /* 0x0000e200ff027b82 */ /* 0x000ef00000000a00 */
[----:B------:R-:W4:Y:S01]  /*00c0*/  LDC.64 R6, c[0x0][0x390] ;  /* 0x0000e400ff067b82 */ /* 0x000f220000000a00 */
[----:B0-----:R-:W-:-:S06]  /*00d0*/  IMAD.WIDE R4, R9, 0x4, R4 ;  /* 0x0000000409047825 */ /* 0x001fcc00078e0204 */
[----:B-1----:R-:W5:Y:S01]  /*00e0*/  LDG.E.CONSTANT R5, desc[UR4][R4.64] ;  /* 0x0000000404057981 */ /* 0x002f62000c1e9900 */
[----:B---3--:R-:W-:-:S05]  /*00f0*/  IMAD.WIDE R2, R9, 0x4, R2 ;  /* 0x0000000409027825 */ /* 0x008fca00078e0202 */
[----:B------:R-:W5:Y:S01]  /*0100*/  LDG.E R0, desc[UR4][R2.64] ;  /* 0x0000000402007981 */ /* 0x000f62000c1e1900 */
[----:B----4-:R-:W-:-:S04]  /*0110*/  IMAD.WIDE R6, R9, 0x4, R6 ;  /* 0x0000000409067825 */ /* 0x010fc800078e0206 */
[----:B-----5:R-:W-:-:S05]  /*0120*/  FADD R0, R0, R5 ;  /* 0x0000000500007221 */ /* 0x020fca0000000000 */
[----:B--2---:R-:W-:-:S05]  /*0130*/  FSET.BF.GE.AND R11, R0, UR6, PT ;  /* 0x00000006000b7c0a */ /* 0x004fca000b806000 */
[----:B------:R-:W-:-:S04]  /*0140*/  FADD R13, -R11, 1 ;  /* 0x3f8000000b0d7421 */ /* 0x000fc80000000100 */
[----:B------:R-:W-:-:S05]  /*0150*/  FMUL R13, R0, R13 ;  /* 0x0000000d000d7220 */ /* 0x000fca0000400000 */
[----:B------:R-:W-:Y:S04]  /*0160*/  STG.E desc[UR4][R2.64], R13 ;  /* 0x0000000d02007986 */ /* 0x000fe8000c101904 */
[----:B------:R-:W-:Y:S01]  /*0170*/  STG.E desc[UR4][R6.64], R11 ;  /* 0x0000000b06007986 */ /* 0x000fe2000c101904 */
[----:B------:R-:W-:Y:S05]  /*0180*/  EXIT ;  /* 0x000000000000794d */ /* 0x000fea0003800000 */
.L_x_62:
        /* <DEDUP_REMOVED lines=15> */
.L_x_76:


//--------------------- .nv.shared.reserved.0     --------------------------
	.section	.nv.shared.reserved.0,"aw",@nobits
	.weak		__nv_reservedSMEM_offset_0_alias
	.size		__nv_reservedSMEM_offset_0_alias, 0, 64
	.other		__nv_reservedSMEM_offset_0_alias,@"STO_CUDA_RESERVED_SHARED STV_DEFAULT"
__nv_reservedSMEM_offset_0_alias:
	.zero		0
	.zero		64


//--------------------- .nv.constant0._Z27linear_accum_batched_kernelPKfiiS0_S0_iPf --------------------------
	.section	.nv.constant0._Z27linear_accum_batched_kernelPKfiiS0_S0_iPf,"a",@progbits
	.sectionflags	@""
	.align	4
.nv.constant0._Z27linear_accum_batched_kernelPKfiiS0_S0_iPf:
	.zero		944


//--------------------- .nv.constant0._Z24linear_if_batched_kernelPKfiiS0_S0_iPfS1_f --------------------------
	.section	.nv.constant0._Z24linear_if_batched_kernelPKfiiS0_S0_iPfS1_f,"a",@progbits
	.sectionflags	@""
	.align	4
.nv.constant0._Z24linear_if_batched_kernelPKfiiS0_S0_iPfS1_f:
	.zero		956


//--------------------- .nv.constant0._Z36maxpool2d_2x2_stride2_batched_kernelPKfiiiiPf --------------------------
	.section	.nv.constant0._Z36maxpool2d_2x2_stride2_batched_kernelPKfiiiiPf,"a",@progbits
	.sectionflags	@""
	.align	4
.nv.constant0._Z36maxpool2d_2x2_stride2_batched_kernelPKfiiiiPf:
	.zero		928


//--------------------- .nv.constant0._Z30conv2d_valid_if_batched_kernelPKfiiiiS0_S0_iiiPfS1_f --------------------------
	.section	.nv.constant0._Z30conv2d_valid_if_batched_kernelPKfiiiiS0_S0_iiiPfS1_f,"a",@progbits
	.sectionflags	@""
	.align	4
.nv.constant0._Z30conv2d_valid_if_batched_kernelPKfiiiiS0_S0_iiiPfS1_f:
	.zero		972


//--------------------- .nv.constant0._Z17accumulate_kernelPKfPfi --------------------------
	.section	.nv.constant0._Z17accumulate_kernelPKfPfi,"a",@progbits
	.sectionflags	@""
	.align	4
.nv.constant0._Z17accumulate_kernelPKfPfi:
	.zero		916


//--------------------- .nv.constant0._Z13linear_kernelPKfiS0_S0_iPf --------------------------
	.section	.nv.constant0._Z13linear_kernelPKfiS0_S0_iPf,"a",@progbits
	.sectionflags	@""
	.align	4
.nv.constant0._Z13linear_kernelPKfiS0_S0_iPf:
	.zero		944


//--------------------- .nv.constant0._Z18flatten_chw_kernelPKfiiiPf --------------------------
	.section	.nv.constant0._Z18flatten_chw_kernelPKfiiiPf,"a",@progbits
	.sectionflags	@""
	.align	4
.nv.constant0._Z18flatten_chw_kernelPKfiiiPf:
	.zero		928


//--------------------- .nv.constant0._Z28maxpool2d_2x2_stride2_kernelPKfiiiPf --------------------------
	.section	.nv.constant0._Z28maxpool2d_2x2_stride2_kernelPKfiiiPf,"a",@progbits
	.sectionflags	@""
	.align	4
.nv.constant0._Z28maxpool2d_2x2_stride2_kernelPKfiiiPf:
	.zero		928


//--------------------- .nv.constant0._Z19conv2d_valid_kernelPKfiiiS0_S0_iiiPf --------------------------
	.section	.nv.constant0._Z19conv2d_valid_kernelPKfiiiS0_S0_iiiPf,"a",@progbits
	.sectionflags	@""
	.align	4
.nv.constant0._Z19conv2d_valid_kernelPKfiiiS0_S0_iiiPf:
	.zero		960


//--------------------- .nv.constant0._Z16if_update_kernelPKfPfS1_if --------------------------
	.section	.nv.constant0._Z16if_update_kernelPKfPfS1_if,"a",@progbits
	.sectionflags	@""
	.align	4
.nv.constant0._Z16if_update_kernelPKfPfS1_if:
	.zero		928


//--------------------- SYMBOLS --------------------------

	.type		.nv.reservedSmem.offset0,@object
	.size		.nv.reservedSmem.offset0,0x4
